//
// Generated by NVIDIA NVVM Compiler
//
// Compiler Build ID: CL-36424714
// Cuda compilation tools, release 13.0, V13.0.88
// Based on NVVM 20.0.0
//

.version 9.0
.target sm_100
.address_size 64

	// .globl	_ZN3gpu13clique_kernelEPmmS0_mPyS1_PNS_9AdjMatrixE
// _ZZN3gpu13clique_kernelEPmmS0_mPyS1_PNS_9AdjMatrixEE3idx has been demoted
// _ZZN3gpu13clique_kernelEPmmS0_mPyS1_PNS_9AdjMatrixEE12blockCounter has been demoted
// _ZZN3gpu13clique_kernelEPmmS0_mPyS1_PNS_9AdjMatrixEE14groupVertexIdx has been demoted
// _ZZN3gpu13clique_kernelEPmmS0_mPyS1_PNS_9AdjMatrixEE10blockStack has been demoted
// _ZZN3gpu13clique_kernelEPmmS0_mPyS1_PNS_9AdjMatrixEE8blockRes has been demoted
.global .align 8 .u64 _ZN34_INTERNAL_44c77b71_4_k_cu_14a16cc63gpu9FULL_MASKE = 4294967295;

.visible .entry _ZN3gpu13clique_kernelEPmmS0_mPyS1_PNS_9AdjMatrixE(
	.param .u64 .ptr .align 1 _ZN3gpu13clique_kernelEPmmS0_mPyS1_PNS_9AdjMatrixE_param_0,
	.param .u64 _ZN3gpu13clique_kernelEPmmS0_mPyS1_PNS_9AdjMatrixE_param_1,
	.param .u64 .ptr .align 1 _ZN3gpu13clique_kernelEPmmS0_mPyS1_PNS_9AdjMatrixE_param_2,
	.param .u64 _ZN3gpu13clique_kernelEPmmS0_mPyS1_PNS_9AdjMatrixE_param_3,
	.param .u64 .ptr .align 1 _ZN3gpu13clique_kernelEPmmS0_mPyS1_PNS_9AdjMatrixE_param_4,
	.param .u64 .ptr .align 1 _ZN3gpu13clique_kernelEPmmS0_mPyS1_PNS_9AdjMatrixE_param_5,
	.param .u64 .ptr .align 1 _ZN3gpu13clique_kernelEPmmS0_mPyS1_PNS_9AdjMatrixE_param_6
)
{
	.local .align 16 .b8 	__local_depot0[176];
	.reg .b64 	%SP;
	.reg .b64 	%SPL;
	.reg .pred 	%p<63>;
	.reg .b32 	%r<170>;
	.reg .b64 	%rd<420>;
	// demoted variable
	.shared .align 8 .u64 _ZZN3gpu13clique_kernelEPmmS0_mPyS1_PNS_9AdjMatrixEE3idx;
	// demoted variable
	.shared .align 8 .u64 _ZZN3gpu13clique_kernelEPmmS0_mPyS1_PNS_9AdjMatrixEE12blockCounter;
	// demoted variable
	.shared .align 8 .b8 _ZZN3gpu13clique_kernelEPmmS0_mPyS1_PNS_9AdjMatrixEE14groupVertexIdx[32];
	// demoted variable
	.shared .align 4 .b8 _ZZN3gpu13clique_kernelEPmmS0_mPyS1_PNS_9AdjMatrixEE10blockStack[5120];
	// demoted variable
	.shared .align 8 .b8 _ZZN3gpu13clique_kernelEPmmS0_mPyS1_PNS_9AdjMatrixEE8blockRes[5120];
	mov.u64 	%SPL, __local_depot0;
	ld.param.u64 	%rd82, [_ZN3gpu13clique_kernelEPmmS0_mPyS1_PNS_9AdjMatrixE_param_0];
	ld.param.u64 	%rd83, [_ZN3gpu13clique_kernelEPmmS0_mPyS1_PNS_9AdjMatrixE_param_2];
	ld.param.u64 	%rd79, [_ZN3gpu13clique_kernelEPmmS0_mPyS1_PNS_9AdjMatrixE_param_3];
	ld.param.u64 	%rd84, [_ZN3gpu13clique_kernelEPmmS0_mPyS1_PNS_9AdjMatrixE_param_6];
	cvta.to.global.u64 	%rd1, %rd83;
	cvta.to.global.u64 	%rd85, %rd84;
	cvta.to.global.u64 	%rd2, %rd82;
	add.u64 	%rd3, %SPL, 0;
	add.u64 	%rd4, %SPL, 80;
	mov.u32 	%r1, %tid.x;
	mov.u32 	%r52, %tid.y;
	or.b32  	%r2, %r1, %r52;
	mov.u32 	%r53, _ZZN3gpu13clique_kernelEPmmS0_mPyS1_PNS_9AdjMatrixEE10blockStack;
	mad.lo.s32 	%r3, %r52, 1280, %r53;
	mov.u32 	%r54, %ctaid.x;
	mul.wide.u32 	%rd88, %r54, 139264;
	add.s64 	%rd5, %rd85, %rd88;
	mov.b64 	%rd89, 0;
	st.local.u64 	[%rd4], %rd89;
	st.local.u64 	[%rd4+8], %rd89;
	st.local.u64 	[%rd4+16], %rd89;
	st.local.u64 	[%rd4+24], %rd89;
	st.local.u64 	[%rd4+32], %rd89;
	st.local.u64 	[%rd4+40], %rd89;
	st.local.u64 	[%rd4+48], %rd89;
	st.local.u64 	[%rd4+56], %rd89;
	st.local.u64 	[%rd4+64], %rd89;
	st.local.u64 	[%rd4+72], %rd89;
	st.local.u64 	[%rd4+80], %rd89;
	mov.u32 	%r4, %ntid.x;
	mad.lo.s32 	%r5, %r52, %r4, %r1;
	mov.u32 	%r55, %ntid.y;
	mul.lo.s32 	%r6, %r4, %r55;
	shl.b32 	%r56, %r52, 3;
	mov.u32 	%r57, _ZZN3gpu13clique_kernelEPmmS0_mPyS1_PNS_9AdjMatrixEE14groupVertexIdx;
	add.s32 	%r7, %r57, %r56;
$L__BB0_1:
	setp.ne.s32 	%p1, %r2, 0;
	bar.sync 	0;
	@%p1 bra 	$L__BB0_3;
	ld.param.u64 	%rd397, [_ZN3gpu13clique_kernelEPmmS0_mPyS1_PNS_9AdjMatrixE_param_5];
	cvta.to.global.u64 	%rd90, %rd397;
	atom.global.add.u64 	%rd91, [%rd90], 1;
	st.shared.u64 	[_ZZN3gpu13clique_kernelEPmmS0_mPyS1_PNS_9AdjMatrixEE3idx], %rd91;
	mov.b64 	%rd92, 0;
	st.shared.u64 	[_ZZN3gpu13clique_kernelEPmmS0_mPyS1_PNS_9AdjMatrixEE12blockCounter], %rd92;
$L__BB0_3:
	ld.param.u64 	%rd395, [_ZN3gpu13clique_kernelEPmmS0_mPyS1_PNS_9AdjMatrixE_param_1];
	bar.sync 	0;
	ld.shared.u64 	%rd6, [_ZZN3gpu13clique_kernelEPmmS0_mPyS1_PNS_9AdjMatrixEE3idx];
	add.s64 	%rd93, %rd6, 1;
	setp.ge.u64 	%p2, %rd93, %rd395;
	@%p2 bra 	$L__BB0_45;
	setp.eq.s64 	%p33, %rd79, 2;
	shl.b64 	%rd331, %rd6, 3;
	add.s64 	%rd332, %rd2, %rd331;
	ld.global.u64 	%rd7, [%rd332];
	ld.global.u64 	%rd333, [%rd332+8];
	sub.s64 	%rd8, %rd333, %rd7;
	ld.local.u64 	%rd334, [%rd4];
	add.s64 	%rd335, %rd334, %rd8;
	shr.u64 	%rd336, %rd335, 9;
	mul.hi.u64 	%rd337, %rd336, 19342813113834067;
	shr.u64 	%rd338, %rd337, 11;
	mul.lo.s64 	%rd339, %rd338, 1000000000;
	sub.s64 	%rd340, %rd335, %rd339;
	st.local.u64 	[%rd4], %rd340;
	@%p33 bra 	$L__BB0_1;
	cvt.u64.u32 	%rd398, %r5;
	setp.le.u64 	%p34, %rd8, %rd398;
	@%p34 bra 	$L__BB0_19;
	shl.b64 	%rd341, %rd7, 3;
	add.s64 	%rd10, %rd1, %rd341;
	mov.u32 	%r151, %r5;
$L__BB0_7:
	shl.b64 	%rd343, %rd398, 3;
	add.s64 	%rd344, %rd10, %rd343;
	ld.global.u64 	%rd345, [%rd344];
	shl.b64 	%rd346, %rd345, 3;
	add.s64 	%rd12, %rd2, %rd346;
	ld.global.u64 	%rd399, [%rd12];
	ld.global.u64 	%rd347, [%rd12+8];
	setp.ge.u64 	%p35, %rd399, %rd347;
	shl.b64 	%rd348, %rd398, 7;
	add.s64 	%rd14, %rd5, %rd348;
	mov.b32 	%r153, 0;
	mov.b64 	%rd402, 0;
	@%p35 bra 	$L__BB0_15;
	mov.b64 	%rd402, 0;
	mov.b32 	%r153, 0;
$L__BB0_9:
	shl.b64 	%rd350, %rd399, 3;
	add.s64 	%rd351, %rd1, %rd350;
	ld.global.u64 	%rd17, [%rd351];
$L__BB0_10:
	shl.b64 	%rd352, %rd402, 3;
	add.s64 	%rd353, %rd10, %rd352;
	ld.global.u64 	%rd19, [%rd353];
	setp.le.u64 	%p36, %rd17, %rd19;
	@%p36 bra 	$L__BB0_14;
	add.s64 	%rd402, %rd402, 1;
	and.b64  	%rd355, %rd402, 31;
	setp.ne.s64 	%p39, %rd355, 0;
	@%p39 bra 	$L__BB0_13;
	shr.u64 	%rd356, %rd402, 3;
	add.s64 	%rd357, %rd14, %rd356;
	st.global.u32 	[%rd357+-4], %r153;
	mov.b32 	%r153, 0;
$L__BB0_13:
	setp.lt.u64 	%p40, %rd402, %rd8;
	@%p40 bra 	$L__BB0_10;
	bra.uni 	$L__BB0_15;
$L__BB0_14:
	setp.eq.s64 	%p37, %rd17, %rd19;
	cvt.u32.u64 	%r111, %rd402;
	and.b32  	%r112, %r111, 31;
	mov.b32 	%r113, 1;
	shl.b32 	%r114, %r113, %r112;
	selp.b32 	%r115, %r114, 0, %p37;
	or.b32  	%r153, %r115, %r153;
	add.s64 	%rd399, %rd399, 1;
	ld.global.u64 	%rd354, [%rd12+8];
	setp.lt.u64 	%p38, %rd399, %rd354;
	@%p38 bra 	$L__BB0_9;
$L__BB0_15:
	shr.u64 	%rd23, %rd402, 5;
	shl.b64 	%rd358, %rd23, 2;
	add.s64 	%rd359, %rd14, %rd358;
	st.global.u32 	[%rd359], %r153;
	mad.lo.s64 	%rd24, %rd398, -120, %rd14;
	ld.global.u64 	%rd360, [%rd24+131072];
	setp.ge.u64 	%p41, %rd23, %rd360;
	@%p41 bra 	$L__BB0_18;
	add.s64 	%rd403, %rd23, 1;
$L__BB0_17:
	shl.b64 	%rd361, %rd403, 2;
	add.s64 	%rd362, %rd14, %rd361;
	mov.b32 	%r117, 0;
	st.global.u32 	[%rd362], %r117;
	add.s64 	%rd403, %rd403, 1;
	ld.global.u64 	%rd363, [%rd24+131072];
	setp.le.u64 	%p42, %rd403, %rd363;
	@%p42 bra 	$L__BB0_17;
$L__BB0_18:
	st.global.u64 	[%rd24+131072], %rd23;
	add.s32 	%r151, %r151, %r6;
	cvt.u64.u32 	%rd398, %r151;
	setp.gt.u64 	%p43, %rd8, %rd398;
	@%p43 bra 	$L__BB0_7;
$L__BB0_19:
	bar.sync 	0;
$L__BB0_20:
	setp.ne.s32 	%p44, %r1, 0;
	bar.warp.sync 	-1;
	@%p44 bra 	$L__BB0_22;
	atom.shared.add.u64 	%rd364, [_ZZN3gpu13clique_kernelEPmmS0_mPyS1_PNS_9AdjMatrixEE12blockCounter], 1;
	st.shared.u64 	[%r7], %rd364;
$L__BB0_22:
	bar.warp.sync 	-1;
	ld.shared.u64 	%rd29, [%r7];
	setp.ge.u64 	%p45, %rd29, %rd8;
	@%p45 bra 	$L__BB0_1;
	setp.gt.u32 	%p46, %r1, 31;
	mov.b64 	%rd404, 0;
	@%p46 bra 	$L__BB0_27;
	shl.b64 	%rd366, %rd29, 7;
	add.s64 	%rd30, %rd5, %rd366;
	mov.b32 	%r157, 0;
	mov.u32 	%r156, %r1;
$L__BB0_25:
	mul.wide.u32 	%rd367, %r156, 4;
	add.s64 	%rd368, %rd30, %rd367;
	ld.global.u32 	%r119, [%rd368];
	shl.b32 	%r120, %r156, 2;
	add.s32 	%r121, %r3, %r120;
	st.shared.u32 	[%r121], %r119;
	popc.b32 	%r122, %r119;
	add.s32 	%r157, %r122, %r157;
	add.s32 	%r156, %r156, %r4;
	setp.lt.u32 	%p47, %r156, 32;
	@%p47 bra 	$L__BB0_25;
	cvt.u64.u32 	%rd404, %r157;
$L__BB0_27:
	setp.eq.s64 	%p48, %rd79, 3;
	ld.local.u64 	%rd369, [%rd4+8];
	add.s64 	%rd370, %rd369, %rd404;
	shr.u64 	%rd371, %rd370, 9;
	mul.hi.u64 	%rd372, %rd371, 19342813113834067;
	shr.u64 	%rd373, %rd372, 11;
	mul.lo.s64 	%rd374, %rd373, 1000000000;
	sub.s64 	%rd375, %rd370, %rd374;
	st.local.u64 	[%rd4+8], %rd375;
	@%p48 bra 	$L__BB0_20;
	mov.b64 	%rd377, 0;
	st.local.u64 	[%rd3], %rd377;
	mov.b64 	%rd405, 2;
$L__BB0_29:
	shl.b64 	%rd378, %rd405, 3;
	add.s64 	%rd34, %rd3, %rd378;
	ld.local.u64 	%rd406, [%rd34+-16];
	setp.ge.u64 	%p49, %rd406, %rd8;
	@%p49 bra 	$L__BB0_43;
	cvt.u32.u64 	%r123, %rd405;
	shl.b32 	%r124, %r123, 7;
	add.s32 	%r19, %r3, %r124;
	add.s64 	%rd36, %rd4, %rd378;
$L__BB0_31:
	mov.u64 	%rd37, %rd406;
	add.s64 	%rd406, %rd37, 1;
	cvt.u32.u64 	%r125, %rd37;
	shr.u32 	%r126, %r125, 3;
	and.b32  	%r127, %r126, 536870908;
	add.s32 	%r128, %r19, %r127;
	ld.shared.u32 	%r129, [%r128+-256];
	and.b32  	%r130, %r125, 31;
	shr.u32 	%r131, %r129, %r130;
	and.b32  	%r132, %r131, 1;
	setp.eq.b32 	%p50, %r132, 1;
	not.pred 	%p51, %p50;
	@%p51 bra 	$L__BB0_41;
	setp.ne.s64 	%p52, %rd405, %rd79;
	@%p52 bra 	$L__BB0_36;
	setp.gt.u32 	%p55, %r1, 31;
	mov.b32 	%r162, 0;
	@%p55 bra 	$L__BB0_39;
	shl.b64 	%rd383, %rd37, 7;
	add.s64 	%rd39, %rd5, %rd383;
	mov.b32 	%r162, 0;
	mov.u32 	%r158, %r1;
$L__BB0_35:
	shl.b32 	%r143, %r158, 2;
	add.s32 	%r144, %r19, %r143;
	ld.shared.u32 	%r145, [%r144+-256];
	mul.wide.u32 	%rd384, %r158, 4;
	add.s64 	%rd385, %rd39, %rd384;
	ld.global.u32 	%r146, [%rd385];
	and.b32  	%r147, %r146, %r145;
	popc.b32 	%r148, %r147;
	add.s32 	%r162, %r148, %r162;
	add.s32 	%r158, %r158, %r4;
	setp.lt.u32 	%p56, %r158, 32;
	@%p56 bra 	$L__BB0_35;
	bra.uni 	$L__BB0_39;
$L__BB0_36:
	setp.gt.u32 	%p53, %r1, 31;
	mov.b32 	%r162, 0;
	@%p53 bra 	$L__BB0_39;
	shl.b64 	%rd380, %rd37, 7;
	add.s64 	%rd40, %rd5, %rd380;
	mov.b32 	%r162, 0;
	mov.u32 	%r160, %r1;
$L__BB0_38:
	shl.b32 	%r135, %r160, 2;
	add.s32 	%r136, %r19, %r135;
	ld.shared.u32 	%r137, [%r136+-256];
	mul.wide.u32 	%rd381, %r160, 4;
	add.s64 	%rd382, %rd40, %rd381;
	ld.global.u32 	%r138, [%rd382];
	and.b32  	%r139, %r138, %r137;
	st.shared.u32 	[%r136+-128], %r139;
	popc.b32 	%r140, %r139;
	add.s32 	%r162, %r140, %r162;
	add.s32 	%r160, %r160, %r4;
	setp.lt.u32 	%p54, %r160, 32;
	@%p54 bra 	$L__BB0_38;
$L__BB0_39:
	setp.eq.s64 	%p57, %rd405, %rd79;
	cvt.s64.s32 	%rd386, %r162;
	ld.local.u64 	%rd387, [%rd36];
	add.s64 	%rd388, %rd387, %rd386;
	shr.u64 	%rd389, %rd388, 9;
	mul.hi.u64 	%rd390, %rd389, 19342813113834067;
	shr.u64 	%rd391, %rd390, 11;
	mul.lo.s64 	%rd392, %rd391, 1000000000;
	sub.s64 	%rd393, %rd388, %rd392;
	st.local.u64 	[%rd36], %rd393;
	@%p57 bra 	$L__BB0_41;
	setp.ne.s32 	%p58, %r162, 0;
	mov.b32 	%r149, -1;
	vote.sync.ballot.b32 	%r150, %p58, %r149;
	setp.ne.s32 	%p60, %r150, 0;
	@%p60 bra 	$L__BB0_85;
$L__BB0_41:
	setp.lt.u64 	%p61, %rd406, %rd8;
	@%p61 bra 	$L__BB0_31;
	st.local.u64 	[%rd34+-16], %rd406;
$L__BB0_43:
	add.s64 	%rd405, %rd405, -1;
$L__BB0_44:
	setp.eq.s64 	%p62, %rd405, 1;
	@%p62 bra 	$L__BB0_20;
	bra.uni 	$L__BB0_29;
$L__BB0_45:
	and.b32  	%r163, %r5, 1;
	shr.u32 	%r30, %r5, 1;
	mov.u32 	%r58, _ZZN3gpu13clique_kernelEPmmS0_mPyS1_PNS_9AdjMatrixEE8blockRes;
	mad.lo.s32 	%r31, %r30, 80, %r58;
$L__BB0_46:
	shl.b32 	%r59, %r163, 3;
	add.s32 	%r60, %r31, %r59;
	mov.b64 	%rd94, 0;
	st.shared.u64 	[%r60], %rd94;
	add.s32 	%r33, %r163, 2;
	setp.lt.u32 	%p3, %r163, 8;
	mov.u32 	%r163, %r33;
	@%p3 bra 	$L__BB0_46;
	bar.sync 	0;
	add.s64 	%rd44, %rd79, -3;
	setp.gt.u64 	%p4, %rd44, -3;
	@%p4 bra 	$L__BB0_60;
	add.s64 	%rd45, %rd79, -2;
	setp.lt.u64 	%p5, %rd44, 15;
	mov.b64 	%rd410, 1;
	@%p5 bra 	$L__BB0_51;
	mov.b64 	%rd408, 1;
	and.b64  	%rd132, %rd45, -16;
$L__BB0_50:
	.pragma "nounroll";
	cvt.u32.u64 	%r61, %rd408;
	shl.b32 	%r64, %r61, 3;
	add.s32 	%r65, %r31, %r64;
	shl.b64 	%rd97, %rd408, 3;
	add.s64 	%rd98, %rd4, %rd97;
	ld.local.u64 	%rd99, [%rd98];
	atom.shared.add.u64 	%rd100, [%r65+-8], %rd99;
	ld.local.u64 	%rd101, [%rd98+8];
	atom.shared.add.u64 	%rd102, [%r65], %rd101;
	ld.local.u64 	%rd103, [%rd98+16];
	atom.shared.add.u64 	%rd104, [%r65+8], %rd103;
	ld.local.u64 	%rd105, [%rd98+24];
	atom.shared.add.u64 	%rd106, [%r65+16], %rd105;
	ld.local.u64 	%rd107, [%rd98+32];
	atom.shared.add.u64 	%rd108, [%r65+24], %rd107;
	ld.local.u64 	%rd109, [%rd98+40];
	atom.shared.add.u64 	%rd110, [%r65+32], %rd109;
	ld.local.u64 	%rd111, [%rd98+48];
	atom.shared.add.u64 	%rd112, [%r65+40], %rd111;
	ld.local.u64 	%rd113, [%rd98+56];
	atom.shared.add.u64 	%rd114, [%r65+48], %rd113;
	ld.local.u64 	%rd115, [%rd98+64];
	atom.shared.add.u64 	%rd116, [%r65+56], %rd115;
	ld.local.u64 	%rd117, [%rd98+72];
	atom.shared.add.u64 	%rd118, [%r65+64], %rd117;
	ld.local.u64 	%rd119, [%rd98+80];
	atom.shared.add.u64 	%rd120, [%r65+72], %rd119;
	ld.local.u64 	%rd121, [%rd98+88];
	atom.shared.add.u64 	%rd122, [%r65+80], %rd121;
	ld.local.u64 	%rd123, [%rd98+96];
	atom.shared.add.u64 	%rd124, [%r65+88], %rd123;
	ld.local.u64 	%rd125, [%rd98+104];
	atom.shared.add.u64 	%rd126, [%r65+96], %rd125;
	ld.local.u64 	%rd127, [%rd98+112];
	atom.shared.add.u64 	%rd128, [%r65+104], %rd127;
	ld.local.u64 	%rd129, [%rd98+120];
	atom.shared.add.u64 	%rd130, [%r65+112], %rd129;
	add.s64 	%rd410, %rd408, 16;
	add.s64 	%rd131, %rd408, 15;
	setp.ne.s64 	%p6, %rd131, %rd132;
	mov.u64 	%rd408, %rd410;
	@%p6 bra 	$L__BB0_50;
$L__BB0_51:
	and.b64  	%rd49, %rd45, 15;
	setp.eq.s64 	%p7, %rd49, 0;
	@%p7 bra 	$L__BB0_60;
	mov.u32 	%r66, _ZZN3gpu13clique_kernelEPmmS0_mPyS1_PNS_9AdjMatrixEE8blockRes;
	mad.lo.s32 	%r34, %r30, 80, %r66;
	and.b64  	%rd50, %rd45, 7;
	setp.lt.u64 	%p8, %rd49, 8;
	@%p8 bra 	$L__BB0_54;
	cvt.u32.u64 	%r67, %rd410;
	shl.b32 	%r68, %r67, 3;
	add.s32 	%r69, %r34, %r68;
	shl.b64 	%rd133, %rd410, 3;
	add.s64 	%rd134, %rd4, %rd133;
	ld.local.u64 	%rd135, [%rd134];
	atom.shared.add.u64 	%rd136, [%r69+-8], %rd135;
	add.s64 	%rd137, %rd133, 8;
	and.b64  	%rd138, %rd137, 34359738360;
	add.s64 	%rd139, %rd4, %rd138;
	ld.local.u64 	%rd140, [%rd139];
	atom.shared.add.u64 	%rd141, [%r69], %rd140;
	add.s64 	%rd142, %rd133, 16;
	and.b64  	%rd143, %rd142, 34359738360;
	add.s64 	%rd144, %rd4, %rd143;
	ld.local.u64 	%rd145, [%rd144];
	atom.shared.add.u64 	%rd146, [%r69+8], %rd145;
	add.s64 	%rd147, %rd133, 24;
	and.b64  	%rd148, %rd147, 34359738360;
	add.s64 	%rd149, %rd4, %rd148;
	ld.local.u64 	%rd150, [%rd149];
	atom.shared.add.u64 	%rd151, [%r69+16], %rd150;
	add.s64 	%rd152, %rd133, 32;
	and.b64  	%rd153, %rd152, 34359738360;
	add.s64 	%rd154, %rd4, %rd153;
	ld.local.u64 	%rd155, [%rd154];
	atom.shared.add.u64 	%rd156, [%r69+24], %rd155;
	add.s64 	%rd157, %rd133, 40;
	and.b64  	%rd158, %rd157, 34359738360;
	add.s64 	%rd159, %rd4, %rd158;
	ld.local.u64 	%rd160, [%rd159];
	atom.shared.add.u64 	%rd161, [%r69+32], %rd160;
	add.s64 	%rd162, %rd133, 48;
	and.b64  	%rd163, %rd162, 34359738360;
	add.s64 	%rd164, %rd4, %rd163;
	ld.local.u64 	%rd165, [%rd164];
	atom.shared.add.u64 	%rd166, [%r69+40], %rd165;
	add.s64 	%rd167, %rd133, 56;
	and.b64  	%rd168, %rd167, 34359738360;
	add.s64 	%rd169, %rd4, %rd168;
	ld.local.u64 	%rd170, [%rd169];
	atom.shared.add.u64 	%rd171, [%r69+48], %rd170;
	add.s64 	%rd172, %rd410, 8;
	and.b64  	%rd410, %rd172, 4294967295;
$L__BB0_54:
	setp.eq.s64 	%p9, %rd50, 0;
	@%p9 bra 	$L__BB0_60;
	and.b64  	%rd53, %rd45, 3;
	setp.lt.u64 	%p10, %rd50, 4;
	@%p10 bra 	$L__BB0_57;
	cvt.u32.u64 	%r70, %rd410;
	shl.b32 	%r71, %r70, 3;
	add.s32 	%r72, %r34, %r71;
	shl.b64 	%rd173, %rd410, 3;
	add.s64 	%rd174, %rd4, %rd173;
	ld.local.u64 	%rd175, [%rd174];
	atom.shared.add.u64 	%rd176, [%r72+-8], %rd175;
	add.s64 	%rd177, %rd173, 8;
	and.b64  	%rd178, %rd177, 34359738360;
	add.s64 	%rd179, %rd4, %rd178;
	ld.local.u64 	%rd180, [%rd179];
	atom.shared.add.u64 	%rd181, [%r72], %rd180;
	add.s64 	%rd182, %rd173, 16;
	and.b64  	%rd183, %rd182, 34359738360;
	add.s64 	%rd184, %rd4, %rd183;
	ld.local.u64 	%rd185, [%rd184];
	atom.shared.add.u64 	%rd186, [%r72+8], %rd185;
	add.s64 	%rd187, %rd173, 24;
	and.b64  	%rd188, %rd187, 34359738360;
	add.s64 	%rd189, %rd4, %rd188;
	ld.local.u64 	%rd190, [%rd189];
	atom.shared.add.u64 	%rd191, [%r72+16], %rd190;
	add.s64 	%rd192, %rd410, 4;
	and.b64  	%rd410, %rd192, 4294967295;
$L__BB0_57:
	setp.eq.s64 	%p11, %rd53, 0;
	@%p11 bra 	$L__BB0_60;
	mov.b64 	%rd413, 0;
$L__BB0_59:
	.pragma "nounroll";
	cvt.u32.u64 	%r73, %rd410;
	shl.b32 	%r74, %r73, 3;
	add.s32 	%r75, %r34, %r74;
	shl.b64 	%rd194, %rd410, 3;
	add.s64 	%rd195, %rd4, %rd194;
	ld.local.u64 	%rd196, [%rd195];
	atom.shared.add.u64 	%rd197, [%r75+-8], %rd196;
	add.s64 	%rd198, %rd410, 1;
	and.b64  	%rd410, %rd198, 4294967295;
	add.s64 	%rd413, %rd413, 1;
	setp.ne.s64 	%p12, %rd413, %rd53;
	@%p12 bra 	$L__BB0_59;
$L__BB0_60:
	bar.sync 	0;
	add.s64 	%rd60, %rd79, -2;
	and.b64  	%rd61, %rd60, 3;
	and.b64  	%rd62, %rd60, -4;
	mov.u32 	%r77, _ZZN3gpu13clique_kernelEPmmS0_mPyS1_PNS_9AdjMatrixEE8blockRes;
	mad.lo.s32 	%r78, %r30, 80, %r77;
	add.s32 	%r35, %r78, 16;
	mov.b32 	%r164, 2;
$L__BB0_61:
	mov.u32 	%r36, %r164;
	add.s32 	%r37, %r36, 4194303;
	and.b32  	%r79, %r37, %r5;
	setp.ne.s32 	%p13, %r79, 0;
	@%p13 bra 	$L__BB0_70;
	setp.eq.s64 	%p14, %rd60, 0;
	add.s32 	%r80, %r37, %r36;
	and.b32  	%r81, %r80, %r5;
	setp.eq.s32 	%p15, %r81, 0;
	or.pred  	%p16, %p15, %p14;
	@%p16 bra 	$L__BB0_70;
	setp.lt.u64 	%p17, %rd44, 3;
	sub.s32 	%r83, %r5, %r36;
	shr.u32 	%r38, %r83, 1;
	mov.b32 	%r168, 0;
	@%p17 bra 	$L__BB0_66;
	mad.lo.s32 	%r86, %r38, 80, %r77;
	add.s32 	%r165, %r86, 16;
	mov.b32 	%r168, 0;
	mov.u32 	%r166, %r35;
	mov.u64 	%rd414, %rd62;
$L__BB0_65:
	ld.shared.u64 	%rd199, [%r166+-16];
	atom.shared.add.u64 	%rd200, [%r165+-16], %rd199;
	ld.shared.u64 	%rd201, [%r166+-8];
	atom.shared.add.u64 	%rd202, [%r165+-8], %rd201;
	ld.shared.u64 	%rd203, [%r166];
	atom.shared.add.u64 	%rd204, [%r165], %rd203;
	ld.shared.u64 	%rd205, [%r166+8];
	atom.shared.add.u64 	%rd206, [%r165+8], %rd205;
	add.s32 	%r168, %r168, 4;
	add.s64 	%rd414, %rd414, -4;
	add.s32 	%r166, %r166, 32;
	add.s32 	%r165, %r165, 32;
	setp.ne.s64 	%p18, %rd414, 0;
	@%p18 bra 	$L__BB0_65;
$L__BB0_66:
	setp.eq.s64 	%p19, %rd61, 0;
	@%p19 bra 	$L__BB0_70;
	setp.eq.s64 	%p20, %rd61, 1;
	mad.lo.s32 	%r88, %r38, 80, %r77;
	shl.b32 	%r89, %r168, 3;
	add.s32 	%r47, %r88, %r89;
	shr.u32 	%r90, %r5, 1;
	mad.lo.s32 	%r91, %r90, 80, %r77;
	add.s32 	%r48, %r91, %r89;
	ld.shared.u64 	%rd207, [%r48];
	atom.shared.add.u64 	%rd208, [%r47], %rd207;
	@%p20 bra 	$L__BB0_70;
	setp.eq.s64 	%p21, %rd61, 2;
	ld.shared.u64 	%rd209, [%r48+8];
	atom.shared.add.u64 	%rd210, [%r47+8], %rd209;
	@%p21 bra 	$L__BB0_70;
	ld.shared.u64 	%rd211, [%r48+16];
	atom.shared.add.u64 	%rd212, [%r47+16], %rd211;
$L__BB0_70:
	bar.sync 	0;
	shl.b32 	%r164, %r36, 1;
	setp.lt.u32 	%p22, %r36, 64;
	@%p22 bra 	$L__BB0_61;
	mov.u32 	%r92, %tid.x;
	mov.u32 	%r93, %tid.y;
	or.b32  	%r94, %r92, %r93;
	setp.ne.s32 	%p23, %r94, 0;
	@%p23 bra 	$L__BB0_84;
	ld.param.u64 	%rd396, [_ZN3gpu13clique_kernelEPmmS0_mPyS1_PNS_9AdjMatrixE_param_4];
	setp.gt.u64 	%p24, %rd44, -3;
	ld.local.u64 	%rd213, [%rd4];
	cvta.to.global.u64 	%rd65, %rd396;
	atom.global.add.u64 	%rd214, [%rd65], %rd213;
	@%p24 bra 	$L__BB0_84;
	and.b64  	%rd66, %rd60, 7;
	setp.lt.u64 	%p25, %rd44, 7;
	mov.b64 	%rd417, 1;
	@%p25 bra 	$L__BB0_76;
	and.b64  	%rd217, %rd60, -8;
	neg.s64 	%rd67, %rd217;
	add.s32 	%r169, %r77, 32;
	add.s64 	%rd415, %rd65, 32;
	mov.b64 	%rd417, 1;
$L__BB0_75:
	.pragma "nounroll";
	ld.shared.u64 	%rd218, [%r169+-32];
	shr.u64 	%rd219, %rd218, 9;
	mul.hi.u64 	%rd220, %rd219, 19342813113834067;
	shr.u64 	%rd221, %rd220, 11;
	mul.lo.s64 	%rd222, %rd221, 1000000000;
	sub.s64 	%rd223, %rd218, %rd222;
	atom.global.add.u64 	%rd224, [%rd415+-24], %rd223;
	ld.shared.u64 	%rd225, [%r169+-24];
	shr.u64 	%rd226, %rd225, 9;
	mul.hi.u64 	%rd227, %rd226, 19342813113834067;
	shr.u64 	%rd228, %rd227, 11;
	mul.lo.s64 	%rd229, %rd228, 1000000000;
	sub.s64 	%rd230, %rd225, %rd229;
	atom.global.add.u64 	%rd231, [%rd415+-16], %rd230;
	ld.shared.u64 	%rd232, [%r169+-16];
	shr.u64 	%rd233, %rd232, 9;
	mul.hi.u64 	%rd234, %rd233, 19342813113834067;
	shr.u64 	%rd235, %rd234, 11;
	mul.lo.s64 	%rd236, %rd235, 1000000000;
	sub.s64 	%rd237, %rd232, %rd236;
	atom.global.add.u64 	%rd238, [%rd415+-8], %rd237;
	ld.shared.u64 	%rd239, [%r169+-8];
	shr.u64 	%rd240, %rd239, 9;
	mul.hi.u64 	%rd241, %rd240, 19342813113834067;
	shr.u64 	%rd242, %rd241, 11;
	mul.lo.s64 	%rd243, %rd242, 1000000000;
	sub.s64 	%rd244, %rd239, %rd243;
	atom.global.add.u64 	%rd245, [%rd415], %rd244;
	ld.shared.u64 	%rd246, [%r169];
	shr.u64 	%rd247, %rd246, 9;
	mul.hi.u64 	%rd248, %rd247, 19342813113834067;
	shr.u64 	%rd249, %rd248, 11;
	mul.lo.s64 	%rd250, %rd249, 1000000000;
	sub.s64 	%rd251, %rd246, %rd250;
	atom.global.add.u64 	%rd252, [%rd415+8], %rd251;
	ld.shared.u64 	%rd253, [%r169+8];
	shr.u64 	%rd254, %rd253, 9;
	mul.hi.u64 	%rd255, %rd254, 19342813113834067;
	shr.u64 	%rd256, %rd255, 11;
	mul.lo.s64 	%rd257, %rd256, 1000000000;
	sub.s64 	%rd258, %rd253, %rd257;
	atom.global.add.u64 	%rd259, [%rd415+16], %rd258;
	ld.shared.u64 	%rd260, [%r169+16];
	shr.u64 	%rd261, %rd260, 9;
	mul.hi.u64 	%rd262, %rd261, 19342813113834067;
	shr.u64 	%rd263, %rd262, 11;
	mul.lo.s64 	%rd264, %rd263, 1000000000;
	sub.s64 	%rd265, %rd260, %rd264;
	atom.global.add.u64 	%rd266, [%rd415+24], %rd265;
	ld.shared.u64 	%rd267, [%r169+24];
	shr.u64 	%rd268, %rd267, 9;
	mul.hi.u64 	%rd269, %rd268, 19342813113834067;
	shr.u64 	%rd270, %rd269, 11;
	mul.lo.s64 	%rd271, %rd270, 1000000000;
	sub.s64 	%rd272, %rd267, %rd271;
	atom.global.add.u64 	%rd273, [%rd415+32], %rd272;
	add.s64 	%rd417, %rd417, 8;
	add.s64 	%rd274, %rd67, %rd417;
	add.s32 	%r169, %r169, 64;
	add.s64 	%rd415, %rd415, 64;
	setp.ne.s64 	%p26, %rd274, 1;
	@%p26 bra 	$L__BB0_75;
$L__BB0_76:
	setp.eq.s64 	%p27, %rd66, 0;
	@%p27 bra 	$L__BB0_84;
	setp.lt.u64 	%p28, %rd66, 4;
	@%p28 bra 	$L__BB0_79;
	shl.b64 	%rd275, %rd417, 3;
	add.s64 	%rd276, %rd65, %rd275;
	cvt.u32.u64 	%r97, %rd417;
	shl.b32 	%r98, %r97, 3;
	add.s32 	%r100, %r77, %r98;
	ld.shared.u64 	%rd277, [%r100+-8];
	shr.u64 	%rd278, %rd277, 9;
	mul.hi.u64 	%rd279, %rd278, 19342813113834067;
	shr.u64 	%rd280, %rd279, 11;
	mul.lo.s64 	%rd281, %rd280, 1000000000;
	sub.s64 	%rd282, %rd277, %rd281;
	atom.global.add.u64 	%rd283, [%rd276], %rd282;
	ld.shared.u64 	%rd284, [%r100];
	shr.u64 	%rd285, %rd284, 9;
	mul.hi.u64 	%rd286, %rd285, 19342813113834067;
	shr.u64 	%rd287, %rd286, 11;
	mul.lo.s64 	%rd288, %rd287, 1000000000;
	sub.s64 	%rd289, %rd284, %rd288;
	atom.global.add.u64 	%rd290, [%rd276+8], %rd289;
	ld.shared.u64 	%rd291, [%r100+8];
	shr.u64 	%rd292, %rd291, 9;
	mul.hi.u64 	%rd293, %rd292, 19342813113834067;
	shr.u64 	%rd294, %rd293, 11;
	mul.lo.s64 	%rd295, %rd294, 1000000000;
	sub.s64 	%rd296, %rd291, %rd295;
	atom.global.add.u64 	%rd297, [%rd276+16], %rd296;
	ld.shared.u64 	%rd298, [%r100+16];
	shr.u64 	%rd299, %rd298, 9;
	mul.hi.u64 	%rd300, %rd299, 19342813113834067;
	shr.u64 	%rd301, %rd300, 11;
	mul.lo.s64 	%rd302, %rd301, 1000000000;
	sub.s64 	%rd303, %rd298, %rd302;
	atom.global.add.u64 	%rd304, [%rd276+24], %rd303;
	add.s64 	%rd417, %rd417, 4;
$L__BB0_79:
	setp.eq.s64 	%p29, %rd61, 0;
	@%p29 bra 	$L__BB0_84;
	setp.eq.s64 	%p30, %rd61, 1;
	@%p30 bra 	$L__BB0_82;
	shl.b64 	%rd305, %rd417, 3;
	add.s64 	%rd306, %rd65, %rd305;
	cvt.u32.u64 	%r101, %rd417;
	shl.b32 	%r102, %r101, 3;
	add.s32 	%r104, %r77, %r102;
	ld.shared.u64 	%rd307, [%r104+-8];
	shr.u64 	%rd308, %rd307, 9;
	mul.hi.u64 	%rd309, %rd308, 19342813113834067;
	shr.u64 	%rd310, %rd309, 11;
	mul.lo.s64 	%rd311, %rd310, 1000000000;
	sub.s64 	%rd312, %rd307, %rd311;
	atom.global.add.u64 	%rd313, [%rd306], %rd312;
	ld.shared.u64 	%rd314, [%r104];
	shr.u64 	%rd315, %rd314, 9;
	mul.hi.u64 	%rd316, %rd315, 19342813113834067;
	shr.u64 	%rd317, %rd316, 11;
	mul.lo.s64 	%rd318, %rd317, 1000000000;
	sub.s64 	%rd319, %rd314, %rd318;
	atom.global.add.u64 	%rd320, [%rd306+8], %rd319;
	add.s64 	%rd417, %rd417, 2;
$L__BB0_82:
	and.b64  	%rd321, %rd79, 1;
	setp.eq.b64 	%p31, %rd321, 1;
	not.pred 	%p32, %p31;
	@%p32 bra 	$L__BB0_84;
	shl.b64 	%rd322, %rd417, 3;
	add.s64 	%rd323, %rd65, %rd322;
	cvt.u32.u64 	%r105, %rd417;
	shl.b32 	%r106, %r105, 3;
	add.s32 	%r108, %r77, %r106;
	ld.shared.u64 	%rd324, [%r108+-8];
	shr.u64 	%rd325, %rd324, 9;
	mul.hi.u64 	%rd326, %rd325, 19342813113834067;
	shr.u64 	%rd327, %rd326, 11;
	mul.lo.s64 	%rd328, %rd327, 1000000000;
	sub.s64 	%rd329, %rd324, %rd328;
	atom.global.add.u64 	%rd330, [%rd323], %rd329;
$L__BB0_84:
	ret;
$L__BB0_85:
	st.local.u64 	[%rd34+-16], %rd406;
	mov.b64 	%rd394, 0;
	st.local.u64 	[%rd34+-8], %rd394;
	add.s64 	%rd405, %rd405, 1;
	bra.uni 	$L__BB0_44;

}


// ===== COMPILED SASS (sm_100) =====

	.target	sm_100

	.elftype	@"ET_EXEC"


//--------------------- .note.nv.tkinfo           --------------------------
	.section	.note.nv.tkinfo,"",@"SHT_NOTE"
	.sectionflags	@"SHF_NOTE_NV_TKINFO"
	.tkinfo
        /*0018*/ 	.word	0x00000002
        /*0030*/ 	.string	""
        /*0030*/ 	.string	"ptxas"
        /*0030*/ 	.string	"Cuda compilation tools, release 13.0, V13.0.88"
        /*0030*/ 	.string	"Build cuda_13.0.r13.0/compiler.36424714_0"
        /*0030*/ 	.string	"-arch sm_100 -m 64 "



//--------------------- .note.nv.cuinfo           --------------------------
	.section	.note.nv.cuinfo,"",@"SHT_NOTE"
	.sectionflags	@"SHF_NOTE_NV_CUINFO"
        /*0018*/ 	.short	0x0002
        /*001a*/ 	.short	0x0064
        /*001c*/ 	.short	0x0082
	.zero		2


//--------------------- .nv.info                  --------------------------
	.section	.nv.info,"",@"SHT_CUDA_INFO"
	.align	4


	//----- nvinfo : EIATTR_REGCOUNT
	.align		4
        /*0000*/ 	.byte	0x04, 0x2f
        /*0002*/ 	.short	(.L_2 - .L_1)
	.align		4
.L_1:
        /*0004*/ 	.word	index@(_ZN3gpu13clique_kernelEPmmS0_mPyS1_PNS_9AdjMatrixE)
        /*0008*/ 	.word	0x00000020


	//----- nvinfo : EIATTR_FRAME_SIZE
	.align		4
.L_2:
        /*000c*/ 	.byte	0x04, 0x11
        /*000e*/ 	.short	(.L_4 - .L_3)
	.align		4
.L_3:
        /*0010*/ 	.word	index@(_ZN3gpu13clique_kernelEPmmS0_mPyS1_PNS_9AdjMatrixE)
        /*0014*/ 	.word	0x000000b0


	//----- nvinfo : EIATTR_MIN_STACK_SIZE
	.align		4
.L_4:
        /*0018*/ 	.byte	0x04, 0x12
        /*001a*/ 	.short	(.L_6 - .L_5)
	.align		4
.L_5:
        /*001c*/ 	.word	index@(_ZN3gpu13clique_kernelEPmmS0_mPyS1_PNS_9AdjMatrixE)
        /*0020*/ 	.word	0x000000b0
.L_6:


//--------------------- .nv.compat                --------------------------
	.section	.nv.compat,"",@"SHT_CUDA_COMPAT_INFO"
	.align	4
        /*0000*/ 	.byte	0x02, 0x09, 0x00, 0x00, 0x02, 0x02, 0x01, 0x00, 0x02, 0x05, 0x05, 0x00, 0x03, 0x07, 0x01, 0x01
        /*0010*/ 	.byte	0x02, 0x03, 0x00, 0x00, 0x02, 0x06, 0x01, 0x00, 0x04, 0x0b, 0x08, 0x00, 0x09, 0x00, 0x00, 0x00
        /*0020*/ 	.byte	0x00, 0x00, 0x00, 0x00


//--------------------- .nv.info._ZN3gpu13clique_kernelEPmmS0_mPyS1_PNS_9AdjMatrixE --------------------------
	.section	.nv.info._ZN3gpu13clique_kernelEPmmS0_mPyS1_PNS_9AdjMatrixE,"",@"SHT_CUDA_INFO"
	.sectionflags	@""
	.align	4


	//----- nvinfo : EIATTR_CUDA_API_VERSION
	.align		4
        /*0000*/ 	.byte	0x04, 0x37
        /*0002*/ 	.short	(.L_8 - .L_7)
.L_7:
        /*0004*/ 	.word	0x00000082


	//----- nvinfo : EIATTR_KPARAM_INFO
	.align		4
.L_8:
        /*0008*/ 	.byte	0x04, 0x17
        /*000a*/ 	.short	(.L_10 - .L_9)
.L_9:
        /*000c*/ 	.word	0x00000000
        /*0010*/ 	.short	0x0006
        /*0012*/ 	.short	0x0030
        /*0014*/ 	.byte	0x00, 0xf5, 0x21, 0x00


	//----- nvinfo : EIATTR_KPARAM_INFO
	.align		4
.L_10:
        /*0018*/ 	.byte	0x04, 0x17
        /*001a*/ 	.short	(.L_12 - .L_11)
.L_11:
        /*001c*/ 	.word	0x00000000
        /*0020*/ 	.short	0x0005
        /*0022*/ 	.short	0x0028
        /*0024*/ 	.byte	0x00, 0xf5, 0x21, 0x00


	//----- nvinfo : EIATTR_KPARAM_INFO
	.align		4
.L_12:
        /*0028*/ 	.byte	0x04, 0x17
        /*002a*/ 	.short	(.L_14 - .L_13)
.L_13:
        /*002c*/ 	.word	0x00000000
        /*0030*/ 	.short	0x0004
        /*0032*/ 	.short	0x0020
        /*0034*/ 	.byte	0x00, 0xf5, 0x21, 0x00


	//----- nvinfo : EIATTR_KPARAM_INFO
	.align		4
.L_14:
        /*0038*/ 	.byte	0x04, 0x17
        /*003a*/ 	.short	(.L_16 - .L_15)
.L_15:
        /*003c*/ 	.word	0x00000000
        /*0040*/ 	.short	0x0003
        /*0042*/ 	.short	0x0018
        /*0044*/ 	.byte	0x00, 0xf0, 0x21, 0x00


	//----- nvinfo : EIATTR_KPARAM_INFO
	.align		4
.L_16:
        /*0048*/ 	.byte	0x04, 0x17
        /*004a*/ 	.short	(.L_18 - .L_17)
.L_17:
        /*004c*/ 	.word	0x00000000
        /*0050*/ 	.short	0x0002
        /*0052*/ 	.short	0x0010
        /*0054*/ 	.byte	0x00, 0xf5, 0x21, 0x00


	//----- nvinfo : EIATTR_KPARAM_INFO
	.align		4
.L_18:
        /*0058*/ 	.byte	0x04, 0x17
        /*005a*/ 	.short	(.L_20 - .L_19)
.L_19:
        /*005c*/ 	.word	0x00000000
        /*0060*/ 	.short	0x0001
        /*0062*/ 	.short	0x0008
        /*0064*/ 	.byte	0x00, 0xf0, 0x21, 0x00


	//----- nvinfo : EIATTR_KPARAM_INFO
	.align		4
.L_20:
        /*0068*/ 	.byte	0x04, 0x17
        /*006a*/ 	.short	(.L_22 - .L_21)
.L_21:
        /*006c*/ 	.word	0x00000000
        /*0070*/ 	.short	0x0000
        /*0072*/ 	.short	0x0000
        /*0074*/ 	.byte	0x00, 0xf5, 0x21, 0x00


	//----- nvinfo : EIATTR_SPARSE_MMA_MASK
	.align		4
.L_22:
        /*0078*/ 	.byte	0x03, 0x50
        /*007a*/ 	.short	0x0000


	//----- nvinfo : EIATTR_MAXREG_COUNT
	.align		4
        /*007c*/ 	.byte	0x03, 0x1b
        /*007e*/ 	.short	0x00ff


	//----- nvinfo : EIATTR_NUM_BARRIERS
	.align		4
        /*0080*/ 	.byte	0x02, 0x4c
        /*0082*/ 	.byte	0x01
	.zero		1


	//----- nvinfo : EIATTR_MERCURY_ISA_VERSION
	.align		4
        /*0084*/ 	.byte	0x03, 0x5f
        /*0086*/ 	.short	0x0101


	//----- nvinfo : EIATTR_INT_WARP_WIDE_INSTR_OFFSETS
	.align		4
        /*0088*/ 	.byte	0x04, 0x31
        /*008a*/ 	.short	(.L_24 - .L_23)


	//   ....[0]....
.L_23:
        /*008c*/ 	.word	0x00000240


	//   ....[1]....
        /*0090*/ 	.word	0x00000380


	//   ....[2]....
        /*0094*/ 	.word	0x00000390


	//   ....[3]....
        /*0098*/ 	.word	0x000036b0


	//   ....[4]....
        /*009c*/ 	.word	0x00004170


	//   ....[5]....
        /*00a0*/ 	.word	0x00004770


	//   ....[6]....
        /*00a4*/ 	.word	0x00004a90


	//----- nvinfo : EIATTR_COOP_GROUP_MASK_REGIDS
	.align		4
.L_24:
        /*00a8*/ 	.byte	0x04, 0x29
        /*00aa*/ 	.short	(.L_26 - .L_25)


	//   ....[0]....
.L_25:
        /*00ac*/ 	.word	0xffffffff


	//   ....[1]....
        /*00b0*/ 	.word	0xffffffff


	//   ....[2]....
        /*00b4*/ 	.word	0xffffffff


	//   ....[3]....
        /*00b8*/ 	.word	0x05000006


	//   ....[4]....
        /*00bc*/ 	.word	0x05000006


	//----- nvinfo : EIATTR_COOP_GROUP_INSTR_OFFSETS
	.align		4
.L_26:
        /*00c0*/ 	.byte	0x04, 0x28
        /*00c2*/ 	.short	(.L_28 - .L_27)


	//   ....[0]....
.L_27:
        /*00c4*/ 	.word	0x00000cf0


	//   ....[1]....
        /*00c8*/ 	.word	0x00000e10


	//   ....[2]....
        /*00cc*/ 	.word	0x000016d0


	//   ....[3]....
        /*00d0*/ 	.word	0x00004c70


	//   ....[4]....
        /*00d4*/ 	.word	0x00004ce0


	//----- nvinfo : EIATTR_VRC_CTA_INIT_COUNT
	.align		4
.L_28:
        /*00d8*/ 	.byte	0x02, 0x4a
	.zero		1
	.zero		1


	//----- nvinfo : EIATTR_EXIT_INSTR_OFFSETS
	.align		4
        /*00dc*/ 	.byte	0x04, 0x1c
        /*00de*/ 	.short	(.L_30 - .L_29)


	//   ....[0]....
.L_29:
        /*00e0*/ 	.word	0x00003520


	//   ....[1]....
        /*00e4*/ 	.word	0x00003580


	//   ....[2]....
        /*00e8*/ 	.word	0x00004100


	//   ....[3]....
        /*00ec*/ 	.word	0x000046d0


	//   ....[4]....
        /*00f0*/ 	.word	0x00004a60


	//   ....[5]....
        /*00f4*/ 	.word	0x00004c30


	//----- nvinfo : EIATTR_CRS_STACK_SIZE
	.align		4
.L_30:
        /*00f8*/ 	.byte	0x04, 0x1e
        /*00fa*/ 	.short	(.L_32 - .L_31)
.L_31:
        /*00fc*/ 	.word	0x00000000


	//----- nvinfo : EIATTR_CBANK_PARAM_SIZE
	.align		4
.L_32:
        /*0100*/ 	.byte	0x03, 0x19
        /*0102*/ 	.short	0x0038


	//----- nvinfo : EIATTR_PARAM_CBANK
	.align		4
        /*0104*/ 	.byte	0x04, 0x0a
        /*0106*/ 	.short	(.L_34 - .L_33)
	.align		4
.L_33:
        /*0108*/ 	.word	index@(.nv.constant0._ZN3gpu13clique_kernelEPmmS0_mPyS1_PNS_9AdjMatrixE)
        /*010c*/ 	.short	0x0380
        /*010e*/ 	.short	0x0038


	//----- nvinfo : EIATTR_SW_WAR
	.align		4
.L_34:
        /*0110*/ 	.byte	0x04, 0x36
        /*0112*/ 	.short	(.L_36 - .L_35)
.L_35:
        /*0114*/ 	.word	0x00000008
.L_36:


//--------------------- .nv.callgraph             --------------------------
	.section	.nv.callgraph,"",@"SHT_CUDA_CALLGRAPH"
	.align	4
	.sectionentsize	8
	.align		4
        /*0000*/ 	.word	0x00000000
	.align		4
        /*0004*/ 	.word	0xffffffff
	.align		4
        /*0008*/ 	.word	0x00000000
	.align		4
        /*000c*/ 	.word	0xfffffffe
	.align		4
        /*0010*/ 	.word	0x00000000
	.align		4
        /*0014*/ 	.word	0xfffffffd
	.align		4
        /*0018*/ 	.word	0x00000000
	.align		4
        /*001c*/ 	.word	0xfffffffc


//--------------------- .nv.constant4             --------------------------
	.section	.nv.constant4,"a",@progbits
	.align	8
	.align		8
.nv.constant4:
        /*0000*/ 	.dword	_ZN34_INTERNAL_44c77b71_4_k_cu_14a16cc63gpu9FULL_MASKE


//--------------------- .text._ZN3gpu13clique_kernelEPmmS0_mPyS1_PNS_9AdjMatrixE --------------------------
	.section	.text._ZN3gpu13clique_kernelEPmmS0_mPyS1_PNS_9AdjMatrixE,"ax",@progbits
	.align	128
        .global         _ZN3gpu13clique_kernelEPmmS0_mPyS1_PNS_9AdjMatrixE
        .type           _ZN3gpu13clique_kernelEPmmS0_mPyS1_PNS_9AdjMatrixE,@function
        .size           _ZN3gpu13clique_kernelEPmmS0_mPyS1_PNS_9AdjMatrixE,(.L_x_139 - _ZN3gpu13clique_kernelEPmmS0_mPyS1_PNS_9AdjMatrixE)
        .other          _ZN3gpu13clique_kernelEPmmS0_mPyS1_PNS_9AdjMatrixE,@"STO_CUDA_ENTRY STV_DEFAULT"
_ZN3gpu13clique_kernelEPmmS0_mPyS1_PNS_9AdjMatrixE:
.text._ZN3gpu13clique_kernelEPmmS0_mPyS1_PNS_9AdjMatrixE:
[----:B------:R-:W0:Y:S01]  /*0000*/  LDC R1, c[0x0][0x37c] ;  /* 0x0000df00ff017b82 */ /* 0x000e220000000800 */
[----:B------:R-:W1:Y:S01]  /*0010*/  S2R R3, SR_CgaCtaId ;  /* 0x0000000000037919 */ /* 0x000e620000008800 */
[----:B0-----:R-:W-:-:S06]  /*0020*/  VIADD R1, R1, 0xffffff50 ;  /* 0xffffff5001017836 */ /* 0x001fcc0000000000 */
[----:B------:R-:W0:Y:S01]  /*0030*/  S2UR UR4, SR_CTAID.X ;  /* 0x00000000000479c3 */ /* 0x000e220000002500 */
[----:B------:R-:W2:Y:S01]  /*0040*/  LDCU UR12, c[0x0][0x360] ;  /* 0x00006c00ff0c77ac */ /* 0x000ea20008000800 */
[----:B------:R-:W3:Y:S01]  /*0050*/  S2R R7, SR_TID.Y ;  /* 0x0000000000077919 */ /* 0x000ee20000002200 */
[----:B------:R-:W-:Y:S01]  /*0060*/  MOV R0, 0x400 ;  /* 0x0000040000007802 */ /* 0x000fe20000000f00 */
[----:B------:R-:W0:Y:S01]  /*0070*/  LDCU.64 UR6, c[0x0][0x3b0] ;  /* 0x00007600ff0677ac */ /* 0x000e220008000a00 */
[----:B------:R-:W4:Y:S03]  /*0080*/  S2R R4, SR_TID.X ;  /* 0x0000000000047919 */ /* 0x000f260000002100 */
[C---:B------:R-:W-:Y:S01]  /*0090*/  VIADD R2, R0.reuse, 0x30 ;  /* 0x0000003000027836 */ /* 0x040fe20000000000 */
[----:B------:R-:W2:Y:S01]  /*00a0*/  LDCU UR5, c[0x0][0x364] ;  /* 0x00006c80ff0577ac */ /* 0x000ea20008000800 */
[----:B------:R0:W-:Y:S01]  /*00b0*/  STL.128 [R1+0x50], RZ ;  /* 0x000050ff01007387 */ /* 0x0001e20000100c00 */
[----:B------:R-:W-:Y:S01]  /*00c0*/  VIADD R0, R0, 0x10 ;  /* 0x0000001000007836 */ /* 0x000fe20000000000 */
[----:B------:R-:W1:Y:S02]  /*00d0*/  LDCU.64 UR10, c[0x0][0x358] ;  /* 0x00006b00ff0a77ac */ /* 0x000e640008000a00 */
[----:B------:R0:W-:Y:S04]  /*00e0*/  STL.128 [R1+0x60], RZ ;  /* 0x000060ff01007387 */ /* 0x0001e80000100c00 */
[----:B------:R1:W-:Y:S04]  /*00f0*/  STL.128 [R1+0x70], RZ ;  /* 0x000070ff01007387 */ /* 0x0003e80000100c00 */
[----:B------:R1:W-:Y:S01]  /*0100*/  STL.128 [R1+0x80], RZ ;  /* 0x000080ff01007387 */ /* 0x0003e20000100c00 */
[----:B0-----:R-:W-:-:S03]  /*0110*/  UIMAD.WIDE.U32 UR6, UR4, 0x22000, UR6 ;  /* 0x00022000040678a5 */ /* 0x001fc6000f8e0006 */
[----:B------:R0:W-:Y:S01]  /*0120*/  STL.128 [R1+0x90], RZ ;  /* 0x000090ff01007387 */ /* 0x0001e20000100c00 */
[----:B--2---:R-:W-:-:S03]  /*0130*/  UIMAD UR5, UR12, UR5, URZ ;  /* 0x000000050c0572a4 */ /* 0x004fc6000f8e02ff */
[----:B------:R0:W-:Y:S01]  /*0140*/  STL.64 [R1+0xa0], RZ ;  /* 0x0000a0ff01007387 */ /* 0x0001e20000100a00 */
[C---:B-1----:R-:W-:Y:S02]  /*0150*/  LEA R2, R3.reuse, R2, 0x18 ;  /* 0x0000000203027211 */ /* 0x042fe400078ec0ff */
[----:B------:R-:W-:-:S03]  /*0160*/  LEA R0, R3, R0, 0x18 ;  /* 0x0000000003007211 */ /* 0x000fc600078ec0ff */
[C---:B---3--:R-:W-:Y:S02]  /*0170*/  IMAD R3, R7.reuse, 0x500, R2 ;  /* 0x0000050007037824 */ /* 0x048fe400078e0202 */
[C---:B----4-:R-:W-:Y:S02]  /*0180*/  IMAD R15, R7.reuse, UR12, R4 ;  /* 0x0000000c070f7c24 */ /* 0x050fe4000f8e0204 */
[----:B0-----:R-:W-:-:S07]  /*0190*/  IMAD R5, R7, 0x8, R0 ;  /* 0x0000000807057824 */ /* 0x001fce00078e0200 */
.L_x_3:
[----:B0-----:R-:W0:Y:S01]  /*01a0*/  S2R R0, SR_CgaCtaId ;  /* 0x0000000000007919 */ /* 0x001e220000008800 */
[----:B------:R-:W-:Y:S01]  /*01b0*/  LOP3.LUT P0, RZ, R4, R7, RZ, 0xfc, !PT ;  /* 0x0000000704ff7212 */ /* 0x000fe2000780fcff */
[----:B------:R-:W-:Y:S05]  /*01c0*/  YIELD ;  /* 0x0000000000007946 */ /* 0x000fea0003800000 */
[----:B------:R-:W-:Y:S01]  /*01d0*/  MOV R13, 0x400 ;  /* 0x00000400000d7802 */ /* 0x000fe20000000f00 */
[----:B------:R-:W-:Y:S05]  /*01e0*/  WARPSYNC.ALL ;  /* 0x0000000000007948 */ /* 0x000fea0003800000 */
[----:B------:R-:W-:Y:S06]  /*01f0*/  BAR.SYNC.DEFER_BLOCKING 0x0 ;  /* 0x0000000000007b1d */ /* 0x000fec0000010000 */
[----:B------:R-:W-:Y:S01]  /*0200*/  BSSY.RECONVERGENT B0, `(.L_x_0) ;  /* 0x000001f000007945 */ /* 0x000fe20003800200 */
[----:B0-----:R-:W-:-:S03]  /*0210*/  LEA R2, R0, R13, 0x18 ;  /* 0x0000000d00027211 */ /* 0x001fc600078ec0ff */
[----:B-1----:R-:W-:Y:S05]  /*0220*/  @P0 BRA `(.L_x_1) ;  /* 0x0000000000700947 */ /* 0x002fea0003800000 */
[----:B------:R-:W0:Y:S01]  /*0230*/  S2R R6, SR_LANEID ;  /* 0x0000000000067919 */ /* 0x000e220000000000 */
[----:B------:R-:W-:Y:S01]  /*0240*/  VOTEU.ANY UR13, UPT, PT ;  /* 0x00000000000d7886 */ /* 0x000fe200038e0100 */
[----:B------:R-:W1:Y:S01]  /*0250*/  LDC.64 R8, c[0x0][0x3a8] ;  /* 0x0000ea00ff087b82 */ /* 0x000e620000000a00 */
[----:B------:R-:W0:Y:S01]  /*0260*/  FLO.U32 R19, UR13 ;  /* 0x0000000d00137d00 */ /* 0x000e2200080e0000 */
[----:B------:R-:W-:Y:S01]  /*0270*/  UPOPC UR8, UR13 ;  /* 0x0000000d000872bf */ /* 0x000fe20008000000 */
[----:B------:R-:W-:-:S03]  /*0280*/  UMOV UR4, URZ ;  /* 0x000000ff00047c82 */ /* 0x000fc60008000000 */
[----:B------:R-:W-:-:S04]  /*0290*/  UIMAD.WIDE.U32 UR8, UR8, 0x1, URZ ;  /* 0x00000001080878a5 */ /* 0x000fc8000f8e00ff */
[----:B------:R-:W-:Y:S02]  /*02a0*/  UIADD3 UR4, UPT, UPT, UR9, UR4, URZ ;  /* 0x0000000409047290 */ /* 0x000fe4000fffe0ff */
[----:B------:R-:W-:Y:S02]  /*02b0*/  IMAD.U32 R11, RZ, RZ, UR9 ;  /* 0x00000009ff0b7e24 */ /* 0x000fe4000f8e00ff */
[----:B------:R-:W-:Y:S02]  /*02c0*/  IMAD.U32 R10, RZ, RZ, UR8 ;  /* 0x00000008ff0a7e24 */ /* 0x000fe4000f8e00ff */
[----:B------:R-:W-:Y:S01]  /*02d0*/  IMAD.U32 R11, RZ, RZ, UR4 ;  /* 0x00000004ff0b7e24 */ /* 0x000fe2000f8e00ff */
[----:B0-----:R-:W-:-:S13]  /*02e0*/  ISETP.EQ.U32.AND P0, PT, R19, R6, PT ;  /* 0x000000061300720c */ /* 0x001fda0003f02070 */
[----:B-1----:R0:W2:Y:S01]  /*02f0*/  @P0 ATOMG.E.ADD.64.STRONG.GPU PT, R8, desc[UR10][R8.64], R10 ;  /* 0x8000000a080809a8 */ /* 0x0020a200081ef50a */
[----:B------:R-:W1:Y:S01]  /*0300*/  S2UR UR4, SR_CgaCtaId ;  /* 0x00000000000479c3 */ /* 0x000e620000008800 */
[----:B------:R-:W-:Y:S01]  /*0310*/  UMOV UR8, 0x400 ;  /* 0x0000040000087882 */ /* 0x000fe20000000000 */
[----:B------:R-:W3:Y:S01]  /*0320*/  S2R R6, SR_LTMASK ;  /* 0x0000000000067919 */ /* 0x000ee20000003900 */
[----:B0-----:R-:W-:Y:S01]  /*0330*/  CS2R R10, SRZ ;  /* 0x00000000000a7805 */ /* 0x001fe2000001ff00 */
[----:B-1----:R-:W-:-:S03]  /*0340*/  ULEA UR8, UR4, UR8, 0x18 ;  /* 0x0000000804087291 */ /* 0x002fc6000f8ec0ff */
[----:B------:R-:W-:Y:S01]  /*0350*/  UMOV UR4, URZ ;  /* 0x000000ff00047c82 */ /* 0x000fe20008000000 */
[----:B---3--:R-:W-:-:S04]  /*0360*/  LOP3.LUT R6, R6, UR13, RZ, 0xc0, !PT ;  /* 0x0000000d06067c12 */ /* 0x008fc8000f8ec0ff */
[----:B------:R-:W0:Y:S01]  /*0370*/  POPC R21, R6 ;  /* 0x0000000600157309 */ /* 0x000e220000000000 */
[----:B--2---:R-:W-:Y:S04]  /*0380*/  SHFL.IDX PT, R16, R8, R19, 0x1f ;  /* 0x00001f1308107589 */ /* 0x004fe800000e0000 */
[----:B------:R-:W0:Y:S02]  /*0390*/  SHFL.IDX PT, R17, R9, R19, 0x1f ;  /* 0x00001f1309117589 */ /* 0x000e2400000e0000 */
[----:B0-----:R-:W-:-:S04]  /*03a0*/  IMAD.WIDE.U32 R16, R21, 0x1, R16 ;  /* 0x0000000115107825 */ /* 0x001fc800078e0010 */
[----:B------:R-:W-:Y:S02]  /*03b0*/  VIADD R17, R17, UR4 ;  /* 0x0000000411117c36 */ /* 0x000fe40008000000 */
[----:B------:R-:W-:Y:S02]  /*03c0*/  IMAD.MOV.U32 R8, RZ, RZ, R16 ;  /* 0x000000ffff087224 */ /* 0x000fe400078e0010 */
[----:B------:R-:W-:-:S05]  /*03d0*/  IMAD.MOV.U32 R9, RZ, RZ, R17 ;  /* 0x000000ffff097224 */ /* 0x000fca00078e0011 */
[----:B------:R0:W-:Y:S02]  /*03e0*/  STS.128 [UR8], R8 ;  /* 0x00000008ff007988 */ /* 0x0001e40008000c08 */
.L_x_1:
[----:B------:R-:W-:Y:S05]  /*03f0*/  BSYNC.RECONVERGENT B0 ;  /* 0x0000000000007941 */ /* 0x000fea0003800200 */
.L_x_0:
[----:B------:R-:W-:Y:S06]  /*0400*/  BAR.SYNC.DEFER_BLOCKING 0x0 ;  /* 0x0000000000007b1d */ /* 0x000fec0000010000 */
[----:B------:R-:W1:Y:S01]  /*0410*/  LDCU.64 UR8, c[0x0][0x388] ;  /* 0x00007100ff0877ac */ /* 0x000e620008000a00 */
[----:B0-----:R-:W0:Y:S02]  /*0420*/  LDS.64 R8, [R2] ;  /* 0x0000000002087984 */ /* 0x001e240000000a00 */
[----:B0-----:R-:W-:-:S04]  /*0430*/  IADD3 R6, P1, PT, R8, 0x1, RZ ;  /* 0x0000000108067810 */ /* 0x001fc80007f3e0ff */
[----:B-1----:R-:W-:Y:S01]  /*0440*/  ISETP.GE.U32.AND P0, PT, R6, UR8, PT ;  /* 0x0000000806007c0c */ /* 0x002fe2000bf06070 */
[----:B------:R-:W-:-:S05]  /*0450*/  IMAD.X R6, RZ, RZ, R9, P1 ;  /* 0x000000ffff067224 */ /* 0x000fca00008e0609 */
[----:B------:R-:W-:-:S13]  /*0460*/  ISETP.GE.U32.AND.EX P0, PT, R6, UR9, PT, P0 ;  /* 0x0000000906007c0c */ /* 0x000fda000bf06100 */
[----:B------:R-:W-:Y:S05]  /*0470*/  @P0 BRA `(.L_x_2) ;  /* 0x0000001000fc0947 */ /* 0x000fea0003800000 */
[----:B------:R-:W0:Y:S01]  /*0480*/  LDC.64 R20, c[0x0][0x380] ;  /* 0x0000e000ff147b82 */ /* 0x000e220000000a00 */
[----:B------:R-:W2:Y:S01]  /*0490*/  LDL.64 R10, [R1+0x50] ;  /* 0x00005000010a7983 */ /* 0x000ea20000100a00 */
[----:B------:R-:W1:Y:S01]  /*04a0*/  LDCU.64 UR8, c[0x0][0x398] ;  /* 0x00007300ff0877ac */ /* 0x000e620008000a00 */
[----:B0-----:R-:W-:-:S04]  /*04b0*/  LEA R20, P0, R8, R20, 0x3 ;  /* 0x0000001408147211 */ /* 0x001fc800078018ff */
[----:B------:R-:W-:-:S05]  /*04c0*/  LEA.HI.X R21, R8, R21, R9, 0x3, P0 ;  /* 0x0000001508157211 */ /* 0x000fca00000f1c09 */
[----:B------:R-:W3:Y:S04]  /*04d0*/  LDG.E.64 R12, desc[UR10][R20.64] ;  /* 0x0000000a140c7981 */ /* 0x000ee8000c1e1b00 */
[----:B------:R-:W3:Y:S01]  /*04e0*/  LDG.E.64 R8, desc[UR10][R20.64+0x8] ;  /* 0x0000080a14087981 */ /* 0x000ee2000c1e1b00 */
[----:B-1----:R-:W-:-:S04]  /*04f0*/  UISETP.NE.U32.AND UP0, UPT, UR8, 0x2, UPT ;  /* 0x000000020800788c */ /* 0x002fc8000bf05070 */
[----:B------:R-:W-:Y:S01]  /*0500*/  UISETP.NE.AND.EX UP0, UPT, UR9, URZ, UPT, UP0 ;  /* 0x000000ff0900728c */ /* 0x000fe2000bf05300 */
[----:B---3--:R-:W-:-:S05]  /*0510*/  IADD3 R2, P0, PT, -R12, R8, RZ ;  /* 0x000000080c027210 */ /* 0x008fca0007f1e1ff */
[----:B------:R-:W-:Y:S01]  /*0520*/  IMAD.X R0, R9, 0x1, ~R13, P0 ;  /* 0x0000000109007824 */ /* 0x000fe200000e0e0d */
[----:B--2---:R-:W-:-:S05]  /*0530*/  IADD3 R8, P0, PT, R10, R2, RZ ;  /* 0x000000020a087210 */ /* 0x004fca0007f1e0ff */
[----:B------:R-:W-:-:S05]  /*0540*/  IMAD.X R9, R11, 0x1, R0, P0 ;  /* 0x000000010b097824 */ /* 0x000fca00000e0600 */
[--C-:B------:R-:W-:Y:S02]  /*0550*/  SHF.R.U32.HI R10, RZ, 0x9, R9.reuse ;  /* 0x00000009ff0a7819 */ /* 0x100fe40000011609 */
[----:B------:R-:W-:-:S03]  /*0560*/  SHF.R.U64 R6, R8, 0x9, R9 ;  /* 0x0000000908067819 */ /* 0x000fc60000001209 */
[----:B------:R-:W-:-:S04]  /*0570*/  IMAD.WIDE.U32 R16, R10, -0x5f64a5ad, RZ ;  /* 0xa09b5a530a107825 */ /* 0x000fc800078e00ff */
[----:B------:R-:W-:-:S04]  /*0580*/  IMAD.WIDE.U32 R18, P0, R6, 0x44b82f, R16 ;  /* 0x0044b82f06127825 */ /* 0x000fc80007800010 */
[----:B------:R-:W-:-:S04]  /*0590*/  IMAD.WIDE.U32 R16, R6, -0x5f64a5ad, RZ ;  /* 0xa09b5a5306107825 */ /* 0x000fc800078e00ff */
[----:B------:R-:W-:Y:S01]  /*05a0*/  IMAD.X R21, RZ, RZ, RZ, P0 ;  /* 0x000000ffff157224 */ /* 0x000fe200000e06ff */
[----:B------:R-:W-:Y:S01]  /*05b0*/  IADD3 RZ, P0, PT, R17, R18, RZ ;  /* 0x0000001211ff7210 */ /* 0x000fe20007f1e0ff */
[----:B------:R-:W-:-:S04]  /*05c0*/  IMAD.MOV.U32 R20, RZ, RZ, R19 ;  /* 0x000000ffff147224 */ /* 0x000fc800078e0013 */
[----:B------:R-:W-:-:S05]  /*05d0*/  IMAD.WIDE.U32.X R10, R10, 0x44b82f, R20, P0 ;  /* 0x0044b82f0a0a7825 */ /* 0x000fca00000e0414 */
[--C-:B------:R-:W-:Y:S02]  /*05e0*/  SHF.R.U64 R17, R10, 0xb, R11.reuse ;  /* 0x0000000b0a117819 */ /* 0x100fe4000000120b */
[----:B------:R-:W-:-:S03]  /*05f0*/  SHF.R.U32.HI R10, RZ, 0xb, R11 ;  /* 0x0000000bff0a7819 */ /* 0x000fc6000001160b */
[----:B------:R-:W-:-:S04]  /*0600*/  IMAD.WIDE.U32 R8, R17, -0x3b9aca00, R8 ;  /* 0xc465360011087825 */ /* 0x000fc800078e0008 */
[----:B------:R-:W-:-:S05]  /*0610*/  IMAD R10, R10, -0x3b9aca00, RZ ;  /* 0xc46536000a0a7824 */ /* 0x000fca00078e02ff */
[----:B------:R-:W-:-:S05]  /*0620*/  IADD3 R9, PT, PT, R9, -R17, R10 ;  /* 0x8000001109097210 */ /* 0x000fca0007ffe00a */
[----:B------:R0:W-:Y:S01]  /*0630*/  STL.64 [R1+0x50], R8 ;  /* 0x0000500801007387 */ /* 0x0001e20000100a00 */
[----:B------:R-:W-:Y:S05]  /*0640*/  BRA.U !UP0, `(.L_x_3) ;  /* 0xfffffff908d47547 */ /* 0x000fea000b83ffff */
[----:B------:R-:W-:Y:S01]  /*0650*/  ISETP.GT.U32.AND P0, PT, R2, R15, PT ;  /* 0x0000000f0200720c */ /* 0x000fe20003f04070 */
[----:B------:R-:W-:Y:S03]  /*0660*/  BSSY.RECONVERGENT B0, `(.L_x_4) ;  /* 0x0000062000007945 */ /* 0x000fe60003800200 */
[----:B------:R-:W-:-:S13]  /*0670*/  ISETP.GT.U32.AND.EX P0, PT, R0, RZ, PT, P0 ;  /* 0x000000ff0000720c */ /* 0x000fda0003f04100 */
[----:B------:R-:W-:Y:S05]  /*0680*/  @!P0 BRA `(.L_x_5) ;  /* 0x00000004007c8947 */ /* 0x000fea0003800000 */
[----:B------:R-:W1:Y:S01]  /*0690*/  LDCU.64 UR8, c[0x0][0x390] ;  /* 0x00007200ff0877ac */ /* 0x000e620008000a00 */
[--C-:B------:R-:W-:Y:S02]  /*06a0*/  IMAD.MOV.U32 R23, RZ, RZ, R15.reuse ;  /* 0x000000ffff177224 */ /* 0x100fe400078e000f */
[----:B------:R-:W-:Y:S02]  /*06b0*/  IMAD.MOV.U32 R21, RZ, RZ, RZ ;  /* 0x000000ffff157224 */ /* 0x000fe400078e00ff */
[----:B------:R-:W-:Y:S01]  /*06c0*/  IMAD.MOV.U32 R14, RZ, RZ, R15 ;  /* 0x000000ffff0e7224 */ /* 0x000fe200078e000f */
[----:B-1----:R-:W-:-:S04]  /*06d0*/  LEA R22, P0, R12, UR8, 0x3 ;  /* 0x000000080c167c11 */ /* 0x002fc8000f8018ff */
[----:B------:R-:W-:-:S09]  /*06e0*/  LEA.HI.X R20, R12, UR9, R13, 0x3, P0 ;  /* 0x000000090c147c11 */ /* 0x000fd200080f1c0d */
.L_x_15:
[C---:B------:R-:W-:Y:S01]  /*06f0*/  LEA R18, P0, R23.reuse, R22, 0x3 ;  /* 0x0000001617127211 */ /* 0x040fe200078018ff */
[----:B------:R-:W1:Y:S03]  /*0700*/  LDCU.64 UR8, c[0x0][0x380] ;  /* 0x00007000ff0877ac */ /* 0x000e660008000a00 */
[----:B------:R-:W-:-:S05]  /*0710*/  LEA.HI.X R19, R23, R20, R21, 0x3, P0 ;  /* 0x0000001417137211 */ /* 0x000fca00000f1c15 */
[----:B0-----:R-:W1:Y:S02]  /*0720*/  LDG.E.64 R8, desc[UR10][R18.64] ;  /* 0x0000000a12087981 */ /* 0x001e64000c1e1b00 */
[----:B-1----:R-:W-:-:S04]  /*0730*/  LEA R10, P0, R8, UR8, 0x3 ;  /* 0x00000008080a7c11 */ /* 0x002fc8000f8018ff */
[----:B------:R-:W-:-:S05]  /*0740*/  LEA.HI.X R11, R8, UR9, R9, 0x3, P0 ;  /* 0x00000009080b7c11 */ /* 0x000fca00080f1c09 */
[----:B------:R-:W2:Y:S04]  /*0750*/  LDG.E.64 R8, desc[UR10][R10.64+0x8] ;  /* 0x0000080a0a087981 */ /* 0x000ea8000c1e1b00 */
[----:B------:R-:W2:Y:S01]  /*0760*/  LDG.E.64 R16, desc[UR10][R10.64] ;  /* 0x0000000a0a107981 */ /* 0x000ea2000c1e1b00 */
[C---:B------:R-:W-:Y:S01]  /*0770*/  LEA R12, P1, R23.reuse, UR6, 0x7 ;  /* 0x00000006170c7c11 */ /* 0x040fe2000f8238ff */
[----:B------:R-:W-:Y:S01]  /*0780*/  BSSY.RECONVERGENT B1, `(.L_x_6) ;  /* 0x0000030000017945 */ /* 0x000fe20003800200 */
[----:B------:R-:W-:Y:S02]  /*0790*/  IMAD.MOV.U32 R6, RZ, RZ, RZ ;  /* 0x000000ffff067224 */ /* 0x000fe400078e00ff */
[----:B------:R-:W-:Y:S02]  /*07a0*/  LEA.HI.X R13, R23, UR7, R21, 0x7, P1 ;  /* 0x00000007170d7c11 */ /* 0x000fe400088f3c15 */
[----:B--2---:R-:W-:-:S04]  /*07b0*/  ISETP.GE.U32.AND P0, PT, R16, R8, PT ;  /* 0x000000081000720c */ /* 0x004fc80003f06070 */
[----:B------:R-:W-:Y:S02]  /*07c0*/  ISETP.GE.U32.AND.EX P0, PT, R17, R9, PT, P0 ;  /* 0x000000091100720c */ /* 0x000fe40003f06100 */
[----:B------:R-:W-:-:S11]  /*07d0*/  CS2R R8, SRZ ;  /* 0x0000000000087805 */ /* 0x000fd6000001ff00 */
[----:B------:R-:W-:Y:S05]  /*07e0*/  @P0 BRA `(.L_x_7) ;  /* 0x0000000000a40947 */ /* 0x000fea0003800000 */
[----:B------:R-:W-:Y:S01]  /*07f0*/  IMAD.MOV.U32 R24, RZ, RZ, R16 ;  /* 0x000000ffff187224 */ /* 0x000fe200078e0010 */
[----:B------:R-:W-:Y:S01]  /*0800*/  CS2R R8, SRZ ;  /* 0x0000000000087805 */ /* 0x000fe2000001ff00 */
[----:B------:R-:W-:Y:S02]  /*0810*/  IMAD.MOV.U32 R25, RZ, RZ, R17 ;  /* 0x000000ffff197224 */ /* 0x000fe400078e0011 */
[----:B------:R-:W-:-:S07]  /*0820*/  IMAD.MOV.U32 R6, RZ, RZ, RZ ;  /* 0x000000ffff067224 */ /* 0x000fce00078e00ff */
.L_x_11:
[----:B------:R-:W0:Y:S02]  /*0830*/  LDCU.64 UR8, c[0x0][0x390] ;  /* 0x00007200ff0877ac */ /* 0x000e240008000a00 */
[----:B0-----:R-:W-:-:S04]  /*0840*/  LEA R16, P0, R24, UR8, 0x3 ;  /* 0x0000000818107c11 */ /* 0x001fc8000f8018ff */
[----:B------:R-:W-:-:S06]  /*0850*/  LEA.HI.X R17, R24, UR9, R25, 0x3, P0 ;  /* 0x0000000918117c11 */ /* 0x000fcc00080f1c19 */
[----:B------:R-:W5:Y:S01]  /*0860*/  LDG.E.64 R16, desc[UR10][R16.64] ;  /* 0x0000000a10107981 */ /* 0x000f62000c1e1b00 */
[----:B------:R-:W-:Y:S02]  /*0870*/  BSSY.RELIABLE B2, `(.L_x_8) ;  /* 0x0000014000027945 */ /* 0x000fe40003800100 */
.L_x_10:
[----:B------:R-:W-:-:S04]  /*0880*/  LEA R18, P0, R6, R22, 0x3 ;  /* 0x0000001606127211 */ /* 0x000fc800078018ff */
[----:B------:R-:W-:-:S06]  /*0890*/  LEA.HI.X R19, R6, R20, R9, 0x3, P0 ;  /* 0x0000001406137211 */ /* 0x000fcc00000f1c09 */
[----:B------:R-:W2:Y:S02]  /*08a0*/  LDG.E.64 R18, desc[UR10][R18.64] ;  /* 0x0000000a12127981 */ /* 0x000ea4000c1e1b00 */
[----:B--2--5:R-:W-:-:S04]  /*08b0*/  ISETP.GT.U32.AND P0, PT, R16, R18, PT ;  /* 0x000000121000720c */ /* 0x024fc80003f04070 */
[----:B------:R-:W-:-:S13]  /*08c0*/  ISETP.GT.U32.AND.EX P0, PT, R17, R19, PT, P0 ;  /* 0x000000131100720c */ /* 0x000fda0003f04100 */
[----:B------:R-:W-:Y:S05]  /*08d0*/  @!P0 BRA `(.L_x_9) ;  /* 0x0000000000348947 */ /* 0x000fea0003800000 */
[----:B------:R-:W-:-:S04]  /*08e0*/  IADD3 R6, P0, PT, R6, 0x1, RZ ;  /* 0x0000000106067810 */ /* 0x000fc80007f1e0ff */
[----:B------:R-:W-:Y:S02]  /*08f0*/  LOP3.LUT P1, RZ, R6, 0x1f, RZ, 0xc0, !PT ;  /* 0x0000001f06ff7812 */ /* 0x000fe4000782c0ff */
[----:B------:R-:W-:-:S11]  /*0900*/  IADD3.X R9, PT, PT, RZ, R9, RZ, P0, !PT ;  /* 0x00000009ff097210 */ /* 0x000fd600007fe4ff */
[----:B------:R-:W-:-:S04]  /*0910*/  @!P1 SHF.R.U64 R19, R6, 0x3, R9 ;  /* 0x0000000306139819 */ /* 0x000fc80000001209 */
[----:B------:R-:W-:-:S04]  /*0920*/  @!P1 IADD3 R18, P0, PT, R19, R12, RZ ;  /* 0x0000000c13129210 */ /* 0x000fc80007f1e0ff */
[----:B------:R-:W-:Y:S02]  /*0930*/  @!P1 LEA.HI.X R19, R9, R13, RZ, 0x1d, P0 ;  /* 0x0000000d09139211 */ /* 0x000fe400000fecff */
[----:B------:R-:W-:-:S03]  /*0940*/  ISETP.GE.U32.AND P0, PT, R6, R2, PT ;  /* 0x000000020600720c */ /* 0x000fc60003f06070 */
[----:B------:R0:W-:Y:S01]  /*0950*/  @!P1 STG.E desc[UR10][R18.64+-0x4], R8 ;  /* 0xfffffc0812009986 */ /* 0x0001e2000c10190a */
[----:B------:R-:W-:Y:S01]  /*0960*/  ISETP.GE.U32.AND.EX P0, PT, R9, R0, PT, P0 ;  /* 0x000000000900720c */ /* 0x000fe20003f06100 */
[----:B0-----:R-:W-:-:S12]  /*0970*/  @!P1 IMAD.MOV.U32 R8, RZ, RZ, RZ ;  /* 0x000000ffff089224 */ /* 0x001fd800078e00ff */
[----:B------:R-:W-:Y:S05]  /*0980*/  @P0 BREAK.RELIABLE B2 ;  /* 0x0000000000020942 */ /* 0x000fea0003800100 */
[----:B------:R-:W-:Y:S05]  /*0990*/  @!P0 BRA `(.L_x_10) ;  /* 0xfffffffc00b88947 */ /* 0x000fea000383ffff */
[----:B------:R-:W-:Y:S05]  /*09a0*/  BRA `(.L_x_7) ;  /* 0x0000000000347947 */ /* 0x000fea0003800000 */
.L_x_9:
[----:B------:R-:W-:Y:S05]  /*09b0*/  BSYNC.RELIABLE B2 ;  /* 0x0000000000027941 */ /* 0x000fea0003800100 */
.L_x_8:
[----:B------:R-:W-:-:S04]  /*09c0*/  ISETP.NE.U32.AND P0, PT, R16, R18, PT ;  /* 0x000000121000720c */ /* 0x000fc80003f05070 */
[----:B------:R-:W-:Y:S02]  /*09d0*/  ISETP.NE.AND.EX P0, PT, R17, R19, PT, P0 ;  /* 0x000000131100720c */ /* 0x000fe40003f05300 */
[----:B------:R-:W2:Y:S01]  /*09e0*/  LDG.E.64 R16, desc[UR10][R10.64+0x8] ;  /* 0x0000080a0a107981 */ /* 0x000ea2000c1e1b00 */
[----:B------:R-:W-:Y:S01]  /*09f0*/  IADD3 R24, P1, PT, R24, 0x1, RZ ;  /* 0x0000000118187810 */ /* 0x000fe20007f3e0ff */
[----:B------:R-:W-:-:S04]  /*0a00*/  IMAD.MOV.U32 R19, RZ, RZ, 0x1 ;  /* 0x00000001ff137424 */ /* 0x000fc800078e00ff */
[----:B------:R-:W-:Y:S01]  /*0a10*/  IMAD.X R25, RZ, RZ, R25, P1 ;  /* 0x000000ffff197224 */ /* 0x000fe200008e0619 */
[----:B--2---:R-:W-:Y:S02]  /*0a20*/  ISETP.GE.U32.AND P1, PT, R24, R16, PT ;  /* 0x000000101800720c */ /* 0x004fe40003f26070 */
[----:B------:R-:W-:Y:S02]  /*0a30*/  SHF.L.W.U32 R16, R19, R6, RZ ;  /* 0x0000000613107219 */ /* 0x000fe40000000eff */
[----:B------:R-:W-:Y:S02]  /*0a40*/  ISETP.GE.U32.AND.EX P1, PT, R25, R17, PT, P1 ;  /* 0x000000111900720c */ /* 0x000fe40003f26110 */
[----:B------:R-:W-:-:S04]  /*0a50*/  SEL R17, R16, RZ, !P0 ;  /* 0x000000ff10117207 */ /* 0x000fc80004000000 */
[----:B------:R-:W-:-:S07]  /*0a60*/  LOP3.LUT R8, R17, R8, RZ, 0xfc, !PT ;  /* 0x0000000811087212 */ /* 0x000fce00078efcff */
[----:B------:R-:W-:Y:S05]  /*0a70*/  @!P1 BRA `(.L_x_11) ;  /* 0xfffffffc006c9947 */ /* 0x000fea000383ffff */
.L_x_7:
[----:B------:R-:W-:Y:S05]  /*0a80*/  BSYNC.RECONVERGENT B1 ;  /* 0x0000000000017941 */ /* 0x000fea0003800200 */
.L_x_6:
[--C-:B------:R-:W-:Y:S01]  /*0a90*/  SHF.R.U64 R10, R6, 0x5, R9.reuse ;  /* 0x00000005060a7819 */ /* 0x100fe20000001209 */
[----:B------:R-:W-:Y:S01]  /*0aa0*/  IMAD R6, R21, -0x78, RZ ;  /* 0xffffff8815067824 */ /* 0x000fe200078e02ff */
[----:B------:R-:W-:Y:S01]  /*0ab0*/  SHF.R.U32.HI R11, RZ, 0x5, R9 ;  /* 0x00000005ff0b7819 */ /* 0x000fe20000011609 */
[----:B------:R-:W-:Y:S01]  /*0ac0*/  IMAD.WIDE.U32 R16, R23, -0x78, R12 ;  /* 0xffffff8817107825 */ /* 0x000fe200078e000c */
[----:B------:R-:W-:-:S04]  /*0ad0*/  LEA R18, P0, R10, R12, 0x2 ;  /* 0x0000000c0a127211 */ /* 0x000fc800078010ff */
[----:B------:R-:W-:Y:S02]  /*0ae0*/  LEA.HI.X R19, R10, R13, R11, 0x2, P0 ;  /* 0x0000000d0a137211 */ /* 0x000fe400000f140b */
[----:B------:R-:W-:-:S03]  /*0af0*/  IADD3 R17, PT, PT, R17, -R23, R6 ;  /* 0x8000001711117210 */ /* 0x000fc60007ffe006 */
[----:B------:R0:W-:Y:S04]  /*0b00*/  STG.E desc[UR10][R18.64], R8 ;  /* 0x0000000812007986 */ /* 0x0001e8000c10190a */
[----:B------:R-:W2:Y:S01]  /*0b10*/  LDG.E.64 R24, desc[UR10][R16.64+0x20000] ;  /* 0x0200000a10187981 */ /* 0x000ea2000c1e1b00 */
[----:B------:R-:W-:Y:S01]  /*0b20*/  BSSY.RECONVERGENT B1, `(.L_x_12) ;  /* 0x000000f000017945 */ /* 0x000fe20003800200 */
[----:B--2---:R-:W-:-:S04]  /*0b30*/  ISETP.GE.U32.AND P0, PT, R10, R24, PT ;  /* 0x000000180a00720c */ /* 0x004fc80003f06070 */
[----:B------:R-:W-:-:S13]  /*0b40*/  ISETP.GE.U32.AND.EX P0, PT, R11, R25, PT, P0 ;  /* 0x000000190b00720c */ /* 0x000fda0003f06100 */
[----:B0-----:R-:W-:Y:S05]  /*0b50*/  @P0 BRA `(.L_x_13) ;  /* 0x00000000002c0947 */ /* 0x001fea0003800000 */
[----:B------:R-:W-:-:S05]  /*0b60*/  IADD3 R23, P0, PT, R10, 0x1, RZ ;  /* 0x000000010a177810 */ /* 0x000fca0007f1e0ff */
[----:B------:R-:W-:-:S08]  /*0b70*/  IMAD.X R25, RZ, RZ, R11, P0 ;  /* 0x000000ffff197224 */ /* 0x000fd000000e060b */
.L_x_14:
[----:B------:R-:W-:-:S04]  /*0b80*/  LEA R8, P0, R23, R12, 0x2 ;  /* 0x0000000c17087211 */ /* 0x000fc800078010ff */
[----:B------:R-:W-:-:S05]  /*0b90*/  LEA.HI.X R9, R23, R13, R25, 0x2, P0 ;  /* 0x0000000d17097211 */ /* 0x000fca00000f1419 */
[----:B------:R0:W-:Y:S04]  /*0ba0*/  STG.E desc[UR10][R8.64], RZ ;  /* 0x000000ff08007986 */ /* 0x0001e8000c10190a */
[----:B------:R-:W2:Y:S01]  /*0bb0*/  LDG.E.64 R18, desc[UR10][R16.64+0x20000] ;  /* 0x0200000a10127981 */ /* 0x000ea2000c1e1b00 */
[----:B------:R-:W-:-:S05]  /*0bc0*/  IADD3 R23, P0, PT, R23, 0x1, RZ ;  /* 0x0000000117177810 */ /* 0x000fca0007f1e0ff */
[----:B------:R-:W-:Y:S01]  /*0bd0*/  IMAD.X R25, RZ, RZ, R25, P0 ;  /* 0x000000ffff197224 */ /* 0x000fe200000e0619 */
[----:B--2---:R-:W-:-:S04]  /*0be0*/  ISETP.GT.U32.AND P0, PT, R23, R18, PT ;  /* 0x000000121700720c */ /* 0x004fc80003f04070 */
[----:B------:R-:W-:-:S13]  /*0bf0*/  ISETP.GT.U32.AND.EX P0, PT, R25, R19, PT, P0 ;  /* 0x000000131900720c */ /* 0x000fda0003f04100 */
[----:B0-----:R-:W-:Y:S05]  /*0c00*/  @!P0 BRA `(.L_x_14) ;  /* 0xfffffffc00dc8947 */ /* 0x001fea000383ffff */
.L_x_13:
[----:B------:R-:W-:Y:S05]  /*0c10*/  BSYNC.RECONVERGENT B1 ;  /* 0x0000000000017941 */ /* 0x000fea0003800200 */
.L_x_12:
[----:B------:R-:W-:Y:S01]  /*0c20*/  VIADD R23, R14, UR5 ;  /* 0x000000050e177c36 */ /* 0x000fe20008000000 */
[----:B------:R1:W-:Y:S03]  /*0c30*/  STG.E.64 desc[UR10][R16.64+0x20000], R10 ;  /* 0x0200000a10007986 */ /* 0x0003e6000c101b0a */
[----:B------:R-:W-:Y:S01]  /*0c40*/  IMAD.MOV.U32 R14, RZ, RZ, R23 ;  /* 0x000000ffff0e7224 */ /* 0x000fe200078e0017 */
[----:B------:R-:W-:-:S04]  /*0c50*/  ISETP.GT.U32.AND P0, PT, R2, R23, PT ;  /* 0x000000170200720c */ /* 0x000fc80003f04070 */
[----:B------:R-:W-:-:S13]  /*0c60*/  ISETP.GT.U32.AND.EX P0, PT, R0, RZ, PT, P0 ;  /* 0x000000ff0000720c */ /* 0x000fda0003f04100 */
[----:B-1----:R-:W-:Y:S05]  /*0c70*/  @P0 BRA `(.L_x_15) ;  /* 0xfffffff8009c0947 */ /* 0x002fea000383ffff */
.L_x_5:
[----:B------:R-:W-:Y:S05]  /*0c80*/  BSYNC.RECONVERGENT B0 ;  /* 0x0000000000007941 */ /* 0x000fea0003800200 */
.L_x_4:
[----:B------:R-:W-:Y:S05]  /*0c90*/  WARPSYNC.ALL ;  /* 0x0000000000007948 */ /* 0x000fea0003800000 */
[----:B------:R-:W-:Y:S06]  /*0ca0*/  BAR.SYNC.DEFER_BLOCKING 0x0 ;  /* 0x0000000000007b1d */ /* 0x000fec0000010000 */
[----:B------:R-:W-:Y:S01]  /*0cb0*/  BSSY B0, `(.L_x_16) ;  /* 0x00000ba000007945 */ /* 0x000fe20003800000 */
.L_x_27:
[----:B------:R-:W-:Y:S01]  /*0cc0*/  UMOV UR4, 0xffffffff ;  /* 0xffffffff00047882 */ /* 0x000fe20000000000 */
[----:B------:R-:W-:Y:S02]  /*0cd0*/  ISETP.NE.AND P0, PT, R4, RZ, PT ;  /* 0x000000ff0400720c */ /* 0x000fe40003f05270 */
[----:B-12---:R-:W-:Y:S11]  /*0ce0*/  BRA.DIV UR4, `(.L_x_17) ;  /* 0x0000003e04d47947 */ /* 0x006ff6000b800000 */
[----:B------:R-:W-:Y:S01]  /*0cf0*/  NOP ;  /* 0x0000000000007918 */ /* 0x000fe20000000000 */
.L_x_134:
[----:B------:R-:W-:Y:S04]  /*0d00*/  BSSY.RECONVERGENT B1, `(.L_x_18) ;  /* 0x000000e000017945 */ /* 0x000fe80003800200 */
[----:B------:R-:W-:Y:S05]  /*0d10*/  @P0 BRA `(.L_x_19) ;  /* 0x0000000000300947 */ /* 0x000fea0003800000 */
[----:B------:R-:W1:Y:S01]  /*0d20*/  S2R R13, SR_CgaCtaId ;  /* 0x00000000000d7919 */ /* 0x000e620000008800 */
[----:B------:R-:W-:Y:S01]  /*0d30*/  MOV R6, 0x400 ;  /* 0x0000040000067802 */ /* 0x000fe20000000f00 */
[----:B------:R-:W-:Y:S04]  /*0d40*/  BSSY.RECONVERGENT B2, `(.L_x_20) ;  /* 0x0000008000027945 */ /* 0x000fe80003800200 */
[----:B------:R-:W-:-:S05]  /*0d50*/  VIADD R6, R6, 0x8 ;  /* 0x0000000806067836 */ /* 0x000fca0000000000 */
[----:B-1----:R-:W-:-:S07]  /*0d60*/  LEA R13, R13, R6, 0x18 ;  /* 0x000000060d0d7211 */ /* 0x002fce00078ec0ff */
.L_x_21:
[----:B0-----:R-:W0:Y:S02]  /*0d70*/  LDS.64 R8, [R13] ;  /* 0x000000000d087984 */ /* 0x001e240000000a00 */
[----:B0-----:R-:W-:-:S05]  /*0d80*/  IADD3 R10, P0, PT, R8, 0x1, RZ ;  /* 0x00000001080a7810 */ /* 0x001fca0007f1e0ff */
[----:B------:R-:W-:-:S07]  /*0d90*/  IMAD.X R11, RZ, RZ, R9, P0 ;  /* 0x000000ffff0b7224 */ /* 0x000fce00000e0609 */
[----:B------:R-:W0:Y:S02]  /*0da0*/  ATOMS.CAST.SPIN.64 P0, [R13], R8, R10 ;  /* 0x000000080d00758d */ /* 0x000e24000180040a */
[----:B0-----:R-:W-:Y:S05]  /*0db0*/  @!P0 BRA `(.L_x_21) ;  /* 0xfffffffc00ec8947 */ /* 0x001fea000383ffff */
[----:B------:R-:W-:Y:S05]  /*0dc0*/  BSYNC.RECONVERGENT B2 ;  /* 0x0000000000027941 */ /* 0x000fea0003800200 */
.L_x_20:
[----:B------:R1:W-:Y:S02]  /*0dd0*/  STS.64 [R5], R8 ;  /* 0x0000000805007388 */ /* 0x0003e40000000a00 */
.L_x_19:
[----:B------:R-:W-:Y:S05]  /*0de0*/  BSYNC.RECONVERGENT B1 ;  /* 0x0000000000017941 */ /* 0x000fea0003800200 */
.L_x_18:
[----:B------:R-:W-:-:S03]  /*0df0*/  UMOV UR4, 0xffffffff ;  /* 0xffffffff00047882 */ /* 0x000fc60000000000 */
[----:B------:R-:W-:Y:S05]  /*0e00*/  BRA.DIV UR4, `(.L_x_22) ;  /* 0x0000003e04a87947 */ /* 0x000fea000b800000 */
[----:B------:R-:W-:Y:S01]  /*0e10*/  NOP ;  /* 0x0000000000007918 */ /* 0x000fe20000000000 */
.L_x_137:
[----:B------:R-:W2:Y:S02]  /*0e20*/  LDS.64 R10, [R5] ;  /* 0x00000000050a7984 */ /* 0x000ea40000000a00 */
[----:B--2---:R-:W-:-:S04]  /*0e30*/  ISETP.GE.U32.AND P0, PT, R10, R2, PT ;  /* 0x000000020a00720c */ /* 0x004fc80003f06070 */
[----:B------:R-:W-:-:S13]  /*0e40*/  ISETP.GE.U32.AND.EX P0, PT, R11, R0, PT, P0 ;  /* 0x000000000b00720c */ /* 0x000fda0003f06100 */
[----:B------:R-:W-:Y:S05]  /*0e50*/  @P0 BRA `(.L_x_23) ;  /* 0x00000008007c0947 */ /* 0x000fea0003800000 */
[----:B------:R-:W-:Y:S01]  /*0e60*/  ISETP.GT.U32.AND P0, PT, R4, 0x1f, PT ;  /* 0x0000001f0400780c */ /* 0x000fe20003f04070 */
[----:B------:R-:W-:Y:S01]  /*0e70*/  BSSY.RECONVERGENT B1, `(.L_x_24) ;  /* 0x0000012000017945 */ /* 0x000fe20003800200 */
[----:B01----:R-:W-:-:S11]  /*0e80*/  CS2R R8, SRZ ;  /* 0x0000000000087805 */ /* 0x003fd6000001ff00 */
[----:B------:R-:W-:Y:S05]  /*0e90*/  @P0 BRA `(.L_x_25) ;  /* 0x00000000003c0947 */ /* 0x000fea0003800000 */
[C---:B------:R-:W-:Y:S01]  /*0ea0*/  LEA R8, P0, R10.reuse, UR6, 0x7 ;  /* 0x000000060a087c11 */ /* 0x040fe2000f8038ff */
[----:B------:R-:W-:Y:S02]  /*0eb0*/  IMAD.MOV.U32 R6, RZ, RZ, RZ ;  /* 0x000000ffff067224 */ /* 0x000fe400078e00ff */
[----:B------:R-:W-:Y:S01]  /*0ec0*/  IMAD.MOV.U32 R12, RZ, RZ, R4 ;  /* 0x000000ffff0c7224 */ /* 0x000fe200078e0004 */
[----:B------:R-:W-:-:S09]  /*0ed0*/  LEA.HI.X R9, R10, UR7, R11, 0x7, P0 ;  /* 0x000000070a097c11 */ /* 0x000fd200080f3c0b */
.L_x_26:
[----:B------:R-:W-:-:S06]  /*0ee0*/  IMAD.WIDE.U32 R10, R12, 0x4, R8 ;  /* 0x000000040c0a7825 */ /* 0x000fcc00078e0008 */
[----:B------:R-:W2:Y:S01]  /*0ef0*/  LDG.E R10, desc[UR10][R10.64] ;  /* 0x0000000a0a0a7981 */ /* 0x000ea2000c1e1900 */
[C---:B------:R-:W-:Y:S02]  /*0f00*/  IMAD R13, R12.reuse, 0x4, R3 ;  /* 0x000000040c0d7824 */ /* 0x040fe400078e0203 */
[----:B------:R-:W-:-:S05]  /*0f10*/  VIADD R12, R12, UR12 ;  /* 0x0000000c0c0c7c36 */ /* 0x000fca0008000000 */
[----:B------:R-:W-:Y:S01]  /*0f20*/  ISETP.GE.U32.AND P0, PT, R12, 0x20, PT ;  /* 0x000000200c00780c */ /* 0x000fe20003f06070 */
[----:B--2---:R0:W-:Y:S01]  /*0f30*/  STS [R13], R10 ;  /* 0x0000000a0d007388 */ /* 0x0041e20000000800 */
[----:B------:R-:W1:Y:S02]  /*0f40*/  POPC R17, R10 ;  /* 0x0000000a00117309 */ /* 0x000e640000000000 */
[----:B-1----:R-:W-:-:S09]  /*0f50*/  IMAD.IADD R6, R17, 0x1, R6 ;  /* 0x0000000111067824 */ /* 0x002fd200078e0206 */
[----:B0-----:R-:W-:Y:S05]  /*0f60*/  @!P0 BRA `(.L_x_26) ;  /* 0xfffffffc00dc8947 */ /* 0x001fea000383ffff */
[----:B------:R-:W-:Y:S02]  /*0f70*/  IMAD.MOV.U32 R8, RZ, RZ, R6 ;  /* 0x000000ffff087224 */ /* 0x000fe400078e0006 */
[----:B------:R-:W-:-:S07]  /*0f80*/  IMAD.MOV.U32 R9, RZ, RZ, RZ ;  /* 0x000000ffff097224 */ /* 0x000fce00078e00ff */
.L_x_25:
[----:B------:R-:W-:Y:S05]  /*0f90*/  BSYNC.RECONVERGENT B1 ;  /* 0x0000000000017941 */ /* 0x000fea0003800200 */
.L_x_24:
[----:B------:R-:W2:Y:S01]  /*0fa0*/  LDL.64 R10, [R1+0x58] ;  /* 0x00005800010a7983 */ /* 0x000ea20000100a00 */
[----:B------:R-:W0:Y:S02]  /*0fb0*/  LDCU.64 UR8, c[0x0][0x398] ;  /* 0x00007300ff0877ac */ /* 0x000e240008000a00 */
[----:B0-----:R-:W-:-:S04]  /*0fc0*/  UISETP.NE.U32.AND UP0, UPT, UR8, 0x3, UPT ;  /* 0x000000030800788c */ /* 0x001fc8000bf05070 */
[----:B------:R-:W-:Y:S01]  /*0fd0*/  UISETP.NE.AND.EX UP0, UPT, UR9, URZ, UPT, UP0 ;  /* 0x000000ff0900728c */ /* 0x000fe2000bf05300 */
        /* <DEDUP_REMOVED lines=18> */
[----:B------:R0:W-:Y:S01]  /*1100*/  STL.64 [R1], RZ ;  /* 0x000000ff01007387 */ /* 0x0001e20000100a00 */
[----:B------:R-:W-:Y:S01]  /*1110*/  HFMA2 R6, -RZ, RZ, 0, 0 ;  /* 0x00000000ff067431 */ /* 0x000fe200000001ff */
[----:B------:R-:W-:Y:S01]  /*1120*/  BSSY.RECONVERGENT B1, `(.L_x_28) ;  /* 0x0000071000017945 */ /* 0x000fe20003800200 */
[----:B-1----:R-:W-:-:S07]  /*1130*/  IMAD.MOV.U32 R8, RZ, RZ, 0x2 ;  /* 0x00000002ff087424 */ /* 0x002fce00078e00ff */
.L_x_44:
[----:B-12---:R-:W-:-:S05]  /*1140*/  IMAD.U32 R24, R8, 0x8, R1 ;  /* 0x0000000808187824 */ /* 0x006fca00078e0001 */
[----:B------:R-:W2:Y:S01]  /*1150*/  LDL.64 R22, [R24+-0x10] ;  /* 0xfffff00018167983 */ /* 0x000ea20000100a00 */
[----:B------:R-:W-:Y:S01]  /*1160*/  BSSY.RECONVERGENT B2, `(.L_x_29) ;  /* 0x0000069000027945 */ /* 0x000fe20003800200 */
[----:B--2---:R-:W-:-:S04]  /*1170*/  ISETP.GE.U32.AND P0, PT, R22, R2, PT ;  /* 0x000000021600720c */ /* 0x004fc80003f06070 */
[----:B------:R-:W-:-:S13]  /*1180*/  ISETP.GE.U32.AND.EX P0, PT, R23, R0, PT, P0 ;  /* 0x000000001700720c */ /* 0x000fda0003f06100 */
[----:B------:R-:W-:Y:S05]  /*1190*/  @P0 BRA `(.L_x_30) ;  /* 0x0000000400780947 */ /* 0x000fea0003800000 */
[----:B------:R-:W-:Y:S01]  /*11a0*/  BSSY B3, `(.L_x_31) ;  /* 0x000005c000037945 */ /* 0x000fe20003800000 */
[----:B------:R-:W-:-:S07]  /*11b0*/  IMAD R14, R8, 0x80, R3 ;  /* 0x00000080080e7824 */ /* 0x000fce00078e0203 */
.L_x_42:
[--C-:B------:R-:W-:Y:S01]  /*11c0*/  SHF.R.U32.HI R9, RZ, 0x3, R22.reuse ;  /* 0x00000003ff097819 */ /* 0x100fe20000011616 */
[----:B------:R-:W-:Y:S01]  /*11d0*/  BSSY B4, `(.L_x_32) ;  /* 0x0000055000047945 */ /* 0x000fe20003800000 */
[----:B------:R-:W-:Y:S01]  /*11e0*/  IADD3 R11, P1, PT, R22, 0x1, RZ ;  /* 0x00000001160b7810 */ /* 0x000fe20007f3e0ff */
[----:B-1----:R-:W-:Y:S01]  /*11f0*/  IMAD.MOV.U32 R13, RZ, RZ, R22 ;  /* 0x000000ffff0d7224 */ /* 0x002fe200078e0016 */
[----:B------:R-:W-:Y:S01]  /*1200*/  LOP3.LUT R9, R9, 0x1ffffffc, RZ, 0xc0, !PT ;  /* 0x1ffffffc09097812 */ /* 0x000fe200078ec0ff */
[--C-:B------:R-:W-:Y:S02]  /*1210*/  IMAD.MOV.U32 R16, RZ, RZ, R23.reuse ;  /* 0x000000ffff107224 */ /* 0x100fe400078e0017 */
[----:B------:R-:W-:Y:S02]  /*1220*/  IMAD.X R23, RZ, RZ, R23, P1 ;  /* 0x000000ffff177224 */ /* 0x000fe400008e0617 */
[----:B------:R-:W-:-:S06]  /*1230*/  IMAD.IADD R9, R14, 0x1, R9 ;  /* 0x000000010e097824 */ /* 0x000fcc00078e0209 */
[----:B------:R-:W1:Y:S02]  /*1240*/  LDS R9, [R9+-0x100] ;  /* 0xffff000009097984 */ /* 0x000e640000000800 */
[----:B-1----:R-:W-:Y:S01]  /*1250*/  SHF.R.W.U32.HI R10, RZ, R22, R9 ;  /* 0x00000016ff0a7219 */ /* 0x002fe20000011e09 */
[----:B------:R-:W-:-:S03]  /*1260*/  IMAD.MOV.U32 R22, RZ, RZ, R11 ;  /* 0x000000ffff167224 */ /* 0x000fc600078e000b */
[----:B------:R-:W-:-:S04]  /*1270*/  LOP3.LUT R10, R10, 0x1, RZ, 0xc0, !PT ;  /* 0x000000010a0a7812 */ /* 0x000fc800078ec0ff */
[----:B------:R-:W-:-:S13]  /*1280*/  ISETP.NE.U32.AND P0, PT, R10, 0x1, PT ;  /* 0x000000010a00780c */ /* 0x000fda0003f05070 */
[----:B------:R-:W-:Y:S05]  /*1290*/  @P0 BRA `(.L_x_33) ;  /* 0x0000000400200947 */ /* 0x000fea0003800000 */
[----:B------:R-:W1:Y:S01]  /*12a0*/  LDC.64 R10, c[0x0][0x398] ;  /* 0x0000e600ff0a7b82 */ /* 0x000e620000000a00 */
[----:B------:R-:W-:Y:S01]  /*12b0*/  BSSY.RECONVERGENT B5, `(.L_x_34) ;  /* 0x000002a000057945 */ /* 0x000fe20003800200 */
[----:B-1----:R-:W-:-:S04]  /*12c0*/  ISETP.NE.U32.AND P0, PT, R8, R10, PT ;  /* 0x0000000a0800720c */ /* 0x002fc80003f05070 */
[----:B------:R-:W-:-:S13]  /*12d0*/  ISETP.NE.AND.EX P0, PT, R6, R11, PT, P0 ;  /* 0x0000000b0600720c */ /* 0x000fda0003f05300 */
[----:B------:R-:W-:Y:S05]  /*12e0*/  @P0 BRA `(.L_x_35) ;  /* 0x0000000000500947 */ /* 0x000fea0003800000 */
[----:B------:R-:W-:Y:S01]  /*12f0*/  ISETP.GT.U32.AND P0, PT, R4, 0x1f, PT ;  /* 0x0000001f0400780c */ /* 0x000fe20003f04070 */
[----:B------:R-:W-:Y:S01]  /*1300*/  BSSY.RECONVERGENT B6, `(.L_x_36) ;  /* 0x0000011000067945 */ /* 0x000fe20003800200 */
[----:B------:R-:W-:-:S11]  /*1310*/  IMAD.MOV.U32 R9, RZ, RZ, RZ ;  /* 0x000000ffff097224 */ /* 0x000fd600078e00ff */
[----:B------:R-:W-:Y:S05]  /*1320*/  @P0 BRA `(.L_x_37) ;  /* 0x0000000000380947 */ /* 0x000fea0003800000 */
[C---:B------:R-:W-:Y:S01]  /*1330*/  LEA R12, P0, R13.reuse, UR6, 0x7 ;  /* 0x000000060d0c7c11 */ /* 0x040fe2000f8038ff */
[----:B------:R-:W-:Y:S02]  /*1340*/  IMAD.MOV.U32 R9, RZ, RZ, RZ ;  /* 0x000000ffff097224 */ /* 0x000fe400078e00ff */
[----:B------:R-:W-:Y:S01]  /*1350*/  IMAD.MOV.U32 R19, RZ, RZ, R4 ;  /* 0x000000ffff137224 */ /* 0x000fe200078e0004 */
[----:B------:R-:W-:-:S09]  /*1360*/  LEA.HI.X R13, R13, UR7, R16, 0x7, P0 ;  /* 0x000000070d0d7c11 */ /* 0x000fd200080f3c10 */
.L_x_38:
[----:B------:R-:W-:-:S06]  /*1370*/  IMAD.WIDE.U32 R16, R19, 0x4, R12 ;  /* 0x0000000413107825 */ /* 0x000fcc00078e000c */
[----:B------:R-:W2:Y:S01]  /*1380*/  LDG.E R17, desc[UR10][R16.64] ;  /* 0x0000000a10117981 */ /* 0x000ea2000c1e1900 */
[C---:B------:R-:W-:Y:S02]  /*1390*/  IMAD R18, R19.reuse, 0x4, R14 ;  /* 0x0000000413127824 */ /* 0x040fe400078e020e */
[----:B------:R-:W-:-:S04]  /*13a0*/  VIADD R19, R19, UR12 ;  /* 0x0000000c13137c36 */ /* 0x000fc80008000000 */
[----:B------:R-:W2:Y:S01]  /*13b0*/  LDS R18, [R18+-0x100] ;  /* 0xffff000012127984 */ /* 0x000ea20000000800 */
[----:B------:R-:W-:Y:S02]  /*13c0*/  ISETP.GE.U32.AND P0, PT, R19, 0x20, PT ;  /* 0x000000201300780c */ /* 0x000fe40003f06070 */
[----:B--2---:R-:W-:-:S06]  /*13d0*/  LOP3.LUT R20, R17, R18, RZ, 0xc0, !PT ;  /* 0x0000001211147212 */ /* 0x004fcc00078ec0ff */
[----:B------:R-:W1:Y:S02]  /*13e0*/  POPC R20, R20 ;  /* 0x0000001400147309 */ /* 0x000e640000000000 */
[----:B-1----:R-:W-:-:S03]  /*13f0*/  IMAD.IADD R9, R20, 0x1, R9 ;  /* 0x0000000114097824 */ /* 0x002fc600078e0209 */
[----:B------:R-:W-:Y:S05]  /*1400*/  @!P0 BRA `(.L_x_38) ;  /* 0xfffffffc00d88947 */ /* 0x000fea000383ffff */
.L_x_37:
[----:B------:R-:W-:Y:S05]  /*1410*/  BSYNC.RECONVERGENT B6 ;  /* 0x0000000000067941 */ /* 0x000fea0003800200 */
.L_x_36:
[----:B------:R-:W-:Y:S05]  /*1420*/  BRA `(.L_x_39) ;  /* 0x0000000000487947 */ /* 0x000fea0003800000 */
.L_x_35:
[----:B------:R-:W-:Y:S01]  /*1430*/  ISETP.GT.U32.AND P0, PT, R4, 0x1f, PT ;  /* 0x0000001f0400780c */ /* 0x000fe20003f04070 */
[----:B------:R-:W-:-:S12]  /*1440*/  IMAD.MOV.U32 R9, RZ, RZ, RZ ;  /* 0x000000ffff097224 */ /* 0x000fd800078e00ff */
[----:B------:R-:W-:Y:S05]  /*1450*/  @P0 BRA `(.L_x_39) ;  /* 0x00000000003c0947 */ /* 0x000fea0003800000 */
[C---:B------:R-:W-:Y:S01]  /*1460*/  LEA R12, P0, R13.reuse, UR6, 0x7 ;  /* 0x000000060d0c7c11 */ /* 0x040fe2000f8038ff */
[----:B------:R-:W-:Y:S02]  /*1470*/  IMAD.MOV.U32 R9, RZ, RZ, RZ ;  /* 0x000000ffff097224 */ /* 0x000fe400078e00ff */
[----:B------:R-:W-:Y:S01]  /*1480*/  IMAD.MOV.U32 R19, RZ, RZ, R4 ;  /* 0x000000ffff137224 */ /* 0x000fe200078e0004 */
[----:B------:R-:W-:-:S09]  /*1490*/  LEA.HI.X R13, R13, UR7, R16, 0x7, P0 ;  /* 0x000000070d0d7c11 */ /* 0x000fd200080f3c10 */
.L_x_40:
[----:B------:R-:W-:-:S06]  /*14a0*/  IMAD.WIDE.U32 R16, R19, 0x4, R12 ;  /* 0x0000000413107825 */ /* 0x000fcc00078e000c */
[----:B------:R-:W2:Y:S01]  /*14b0*/  LDG.E R17, desc[UR10][R16.64] ;  /* 0x0000000a10117981 */ /* 0x000ea2000c1e1900 */
[C---:B------:R-:W-:Y:S02]  /*14c0*/  IMAD R18, R19.reuse, 0x4, R14 ;  /* 0x0000000413127824 */ /* 0x040fe400078e020e */
[----:B------:R-:W-:-:S03]  /*14d0*/  VIADD R19, R19, UR12 ;  /* 0x0000000c13137c36 */ /* 0x000fc60008000000 */
[----:B------:R-:W2:Y:S02]  /*14e0*/  LDS R20, [R18+-0x100] ;  /* 0xffff000012147984 */ /* 0x000ea40000000800 */
[----:B------:R-:W-:Y:S02]  /*14f0*/  ISETP.GE.U32.AND P0, PT, R19, 0x20, PT ;  /* 0x000000201300780c */ /* 0x000fe40003f06070 */
[----:B--2---:R-:W-:-:S04]  /*1500*/  LOP3.LUT R21, R17, R20, RZ, 0xc0, !PT ;  /* 0x0000001411157212 */ /* 0x004fc800078ec0ff */
[----:B------:R-:W1:Y:S01]  /*1510*/  POPC R20, R21 ;  /* 0x0000001500147309 */ /* 0x000e620000000000 */
[----:B------:R2:W-:Y:S01]  /*1520*/  STS [R18+-0x80], R21 ;  /* 0xffff801512007388 */ /* 0x0005e20000000800 */
[----:B-1----:R-:W-:-:S05]  /*1530*/  IMAD.IADD R9, R20, 0x1, R9 ;  /* 0x0000000114097824 */ /* 0x002fca00078e0209 */
[----:B--2---:R-:W-:Y:S05]  /*1540*/  @!P0 BRA `(.L_x_40) ;  /* 0xfffffffc00d48947 */ /* 0x004fea000383ffff */
.L_x_39:
[----:B------:R-:W-:Y:S05]  /*1550*/  BSYNC.RECONVERGENT B5 ;  /* 0x0000000000057941 */ /* 0x000fea0003800200 */
.L_x_34:
[----:B------:R-:W2:Y:S02]  /*1560*/  LDL.64 R12, [R24+0x50] ;  /* 0x00005000180c7983 */ /* 0x000ea40000100a00 */
[----:B--2---:R-:W-:-:S04]  /*1570*/  IADD3 R12, P0, PT, R12, R9, RZ ;  /* 0x000000090c0c7210 */ /* 0x004fc80007f1e0ff */
[----:B------:R-:W-:-:S04]  /*1580*/  LEA.HI.X.SX32 R13, R9, R13, 0x1, P0 ;  /* 0x0000000d090d7211 */ /* 0x000fc800000f0eff */
[--C-:B------:R-:W-:Y:S02]  /*1590*/  SHF.R.U32.HI R25, RZ, 0x9, R13.reuse ;  /* 0x00000009ff197819 */ /* 0x100fe4000001160d */
[----:B------:R-:W-:-:S03]  /*15a0*/  SHF.R.U64 R19, R12, 0x9, R13 ;  /* 0x000000090c137819 */ /* 0x000fc6000000120d */
[----:B------:R-:W-:-:S04]  /*15b0*/  IMAD.WIDE.U32 R16, R25, -0x5f64a5ad, RZ ;  /* 0xa09b5a5319107825 */ /* 0x000fc800078e00ff */
[----:B------:R-:W-:-:S04]  /*15c0*/  IMAD.WIDE.U32 R16, P0, R19, 0x44b82f, R16 ;  /* 0x0044b82f13107825 */ /* 0x000fc80007800010 */
[----:B------:R-:W-:Y:S01]  /*15d0*/  IMAD.WIDE.U32 R18, R19, -0x5f64a5ad, RZ ;  /* 0xa09b5a5313127825 */ /* 0x000fe200078e00ff */
[----:B------:R-:W-:-:S03]  /*15e0*/  MOV R20, R17 ;  /* 0x0000001100147202 */ /* 0x000fc60000000f00 */
[----:B------:R-:W-:Y:S01]  /*15f0*/  IMAD.X R21, RZ, RZ, RZ, P0 ;  /* 0x000000ffff157224 */ /* 0x000fe200000e06ff */
[----:B------:R-:W-:-:S05]  /*1600*/  IADD3 RZ, P0, PT, R19, R16, RZ ;  /* 0x0000001013ff7210 */ /* 0x000fca0007f1e0ff */
[----:B------:R-:W-:Y:S01]  /*1610*/  IMAD.WIDE.U32.X R20, R25, 0x44b82f, R20, P0 ;  /* 0x0044b82f19147825 */ /* 0x000fe200000e0414 */
[----:B------:R-:W-:-:S04]  /*1620*/  ISETP.NE.U32.AND P0, PT, R8, R10, PT ;  /* 0x0000000a0800720c */ /* 0x000fc80003f05070 */
[--C-:B------:R-:W-:Y:S02]  /*1630*/  SHF.R.U64 R17, R20, 0xb, R21.reuse ;  /* 0x0000000b14117819 */ /* 0x100fe40000001215 */
[----:B------:R-:W-:Y:S02]  /*1640*/  SHF.R.U32.HI R20, RZ, 0xb, R21 ;  /* 0x0000000bff147819 */ /* 0x000fe40000011615 */
[----:B------:R-:W-:Y:S01]  /*1650*/  ISETP.NE.AND.EX P0, PT, R6, R11, PT, P0 ;  /* 0x0000000b0600720c */ /* 0x000fe20003f05300 */
[----:B------:R-:W-:-:S04]  /*1660*/  IMAD.WIDE.U32 R12, R17, -0x3b9aca00, R12 ;  /* 0xc4653600110c7825 */ /* 0x000fc800078e000c */
[----:B------:R-:W-:-:S05]  /*1670*/  IMAD R20, R20, -0x3b9aca00, RZ ;  /* 0xc465360014147824 */ /* 0x000fca00078e02ff */
[----:B------:R-:W-:-:S05]  /*1680*/  IADD3 R13, PT, PT, R13, -R17, R20 ;  /* 0x800000110d0d7210 */ /* 0x000fca0007ffe014 */
[----:B------:R1:W-:Y:S01]  /*1690*/  STL.64 [R24+0x50], R12 ;  /* 0x0000500c18007387 */ /* 0x0003e20000100a00 */
[----:B------:R-:W-:Y:S05]  /*16a0*/  @!P0 BRA `(.L_x_33) ;  /* 0x00000000001c8947 */ /* 0x000fea0003800000 */
[----:B------:R-:W-:Y:S01]  /*16b0*/  ISETP.NE.AND P0, PT, R9, RZ, PT ;  /* 0x000000ff0900720c */ /* 0x000fe20003f05270 */
[----:B------:R-:W-:-:S12]  /*16c0*/  WARPSYNC.ALL ;  /* 0x0000000000007948 */ /* 0x000fd80003800000 */
[----:B------:R-:W-:-:S04]  /*16d0*/  VOTE.ANY R9, PT, P0 ;  /* 0x0000000000097806 */ /* 0x000fc800000e0100 */
[----:B------:R-:W-:-:S13]  /*16e0*/  ISETP.NE.AND P0, PT, R9, RZ, PT ;  /* 0x000000ff0900720c */ /* 0x000fda0003f05270 */
[----:B------:R-:W-:Y:S05]  /*16f0*/  @P0 BREAK B4 ;  /* 0x0000000000040942 */ /* 0x000fea0003800000 */
[----:B------:R-:W-:Y:S05]  /*1700*/  @P0 BREAK B3 ;  /* 0x0000000000030942 */ /* 0x000fea0003800000 */
[----:B------:R-:W-:Y:S05]  /*1710*/  @P0 BRA `(.L_x_41) ;  /* 0x0000000000240947 */ /* 0x000fea0003800000 */
.L_x_33:
[----:B------:R-:W-:Y:S05]  /*1720*/  BSYNC B4 ;  /* 0x0000000000047941 */ /* 0x000fea0003800000 */
.L_x_32:
[----:B------:R-:W-:-:S04]  /*1730*/  ISETP.GE.U32.AND P0, PT, R22, R2, PT ;  /* 0x000000021600720c */ /* 0x000fc80003f06070 */
[----:B------:R-:W-:-:S13]  /*1740*/  ISETP.GE.U32.AND.EX P0, PT, R23, R0, PT, P0 ;  /* 0x000000001700720c */ /* 0x000fda0003f06100 */
[----:B------:R-:W-:Y:S05]  /*1750*/  @!P0 BRA `(.L_x_42) ;  /* 0xfffffff800988947 */ /* 0x000fea000383ffff */
[----:B------:R-:W-:Y:S05]  /*1760*/  BSYNC B3 ;  /* 0x0000000000037941 */ /* 0x000fea0003800000 */
.L_x_31:
[----:B------:R2:W-:Y:S02]  /*1770*/  STL.64 [R24+-0x10], R22 ;  /* 0xfffff01618007387 */ /* 0x0005e40000100a00 */
.L_x_30:
[----:B------:R-:W-:-:S04]  /*1780*/  IADD3 R8, P0, PT, R8, -0x1, RZ ;  /* 0xffffffff08087810 */ /* 0x000fc80007f1e0ff */
[----:B------:R-:W-:Y:S01]  /*1790*/  IADD3.X R6, PT, PT, R6, -0x1, RZ, P0, !PT ;  /* 0xffffffff06067810 */ /* 0x000fe200007fe4ff */
[----:B------:R-:W-:Y:S08]  /*17a0*/  BRA `(.L_x_43) ;  /* 0x0000000000107947 */ /* 0x000ff00003800000 */
.L_x_41:
[----:B------:R2:W-:Y:S01]  /*17b0*/  STL.64 [R24+-0x8], RZ ;  /* 0xfffff8ff18007387 */ /* 0x0005e20000100a00 */
[----:B------:R-:W-:-:S03]  /*17c0*/  IADD3 R8, P0, PT, R8, 0x1, RZ ;  /* 0x0000000108087810 */ /* 0x000fc60007f1e0ff */
[----:B------:R2:W-:Y:S02]  /*17d0*/  STL.64 [R24+-0x10], R22 ;  /* 0xfffff01618007387 */ /* 0x0005e40000100a00 */
[----:B------:R-:W-:-:S08]  /*17e0*/  IMAD.X R6, RZ, RZ, R6, P0 ;  /* 0x000000ffff067224 */ /* 0x000fd000000e0606 */
.L_x_43:
[----:B------:R-:W-:Y:S05]  /*17f0*/  BSYNC.RECONVERGENT B2 ;  /* 0x0000000000027941 */ /* 0x000fea0003800200 */
.L_x_29:
[----:B------:R-:W-:-:S04]  /*1800*/  ISETP.NE.U32.AND P0, PT, R8, 0x1, PT ;  /* 0x000000010800780c */ /* 0x000fc80003f05070 */
[----:B------:R-:W-:-:S13]  /*1810*/  ISETP.NE.AND.EX P0, PT, R6, RZ, PT, P0 ;  /* 0x000000ff0600720c */ /* 0x000fda0003f05300 */
[----:B------:R-:W-:Y:S05]  /*1820*/  @P0 BRA `(.L_x_44) ;  /* 0xfffffff800440947 */ /* 0x000fea000383ffff */
[----:B------:R-:W-:Y:S05]  /*1830*/  BSYNC.RECONVERGENT B1 ;  /* 0x0000000000017941 */ /* 0x000fea0003800200 */
.L_x_28:
[----:B------:R-:W-:Y:S05]  /*1840*/  BRA `(.L_x_27) ;  /* 0xfffffff4001c7947 */ /* 0x000fea000383ffff */
.L_x_23:
[----:B------:R-:W-:Y:S05]  /*1850*/  BSYNC B0 ;  /* 0x0000000000007941 */ /* 0x000fea0003800000 */
.L_x_16:
[----:B------:R-:W-:Y:S05]  /*1860*/  BRA `(.L_x_3) ;  /* 0xffffffe8004c7947 */ /* 0x000fea000383ffff */
.L_x_2:
[----:B------:R-:W-:Y:S01]  /*1870*/  VIADD R13, R13, 0x1430 ;  /* 0x000014300d0d7836 */ /* 0x000fe20000000000 */
[----:B------:R-:W-:-:S04]  /*1880*/  SHF.R.U32.HI R14, RZ, 0x1, R15 ;  /* 0x00000001ff0e7819 */ /* 0x000fc8000001160f */
[----:B------:R-:W-:Y:S02]  /*1890*/  LEA R13, R0, R13, 0x18 ;  /* 0x0000000d000d7211 */ /* 0x000fe400078ec0ff */
[----:B------:R-:W-:-:S03]  /*18a0*/  LOP3.LUT R0, R15, 0x1, RZ, 0xc0, !PT ;  /* 0x000000010f007812 */ /* 0x000fc600078ec0ff */
[----:B------:R-:W-:-:S07]  /*18b0*/  IMAD R13, R14, 0x50, R13 ;  /* 0x000000500e0d7824 */ /* 0x000fce00078e020d */
.L_x_45:
[C---:B------:R-:W-:Y:S01]  /*18c0*/  IMAD R2, R0.reuse, 0x8, R13 ;  /* 0x0000000800027824 */ /* 0x040fe200078e020d */
[C---:B------:R-:W-:Y:S01]  /*18d0*/  ISETP.GE.U32.AND P0, PT, R0.reuse, 0x8, PT ;  /* 0x000000080000780c */ /* 0x040fe20003f06070 */
[----:B------:R-:W-:-:S03]  /*18e0*/  VIADD R0, R0, 0x2 ;  /* 0x0000000200007836 */ /* 0x000fc60000000000 */
[----:B------:R0:W-:Y:S09]  /*18f0*/  STS.64 [R2], RZ ;  /* 0x000000ff02007388 */ /* 0x0001f20000000a00 */
[----:B0-----:R-:W-:Y:S05]  /*1900*/  @!P0 BRA `(.L_x_45) ;  /* 0xfffffffc00ec8947 */ /* 0x001fea000383ffff */
[----:B------:R-:W-:Y:S05]  /*1910*/  WARPSYNC.ALL ;  /* 0x0000000000007948 */ /* 0x000fea0003800000 */
[----:B------:R-:W0:Y:S08]  /*1920*/  LDC.64 R4, c[0x0][0x398] ;  /* 0x0000e600ff047b82 */ /* 0x000e300000000a00 */
[----:B------:R-:W-:Y:S01]  /*1930*/  BAR.SYNC.DEFER_BLOCKING 0x0 ;  /* 0x0000000000007b1d */ /* 0x000fe20000010000 */
[----:B0-----:R-:W-:-:S04]  /*1940*/  IADD3 R0, P1, PT, R4, -0x3, RZ ;  /* 0xfffffffd04007810 */ /* 0x001fc80007f3e0ff */
[----:B------:R-:W-:Y:S02]  /*1950*/  ISETP.GT.U32.AND P0, PT, R0, -0x3, PT ;  /* 0xfffffffd0000780c */ /* 0x000fe40003f04070 */
[----:B------:R-:W-:-:S04]  /*1960*/  IADD3.X R2, PT, PT, R5, -0x1, RZ, P1, !PT ;  /* 0xffffffff05027810 */ /* 0x000fc80000ffe4ff */
[----:B------:R-:W-:-:S13]  /*1970*/  ISETP.GT.U32.AND.EX P0, PT, R2, -0x1, PT, P0 ;  /* 0xffffffff0200780c */ /* 0x000fda0003f04100 */
[----:B------:R-:W-:Y:S05]  /*1980*/  @P0 BRA `(.L_x_46) ;  /* 0x0000001400080947 */ /* 0x000fea0003800000 */
[----:B------:R-:W-:Y:S01]  /*1990*/  ISETP.GE.U32.AND P0, PT, R0, 0xf, PT ;  /* 0x0000000f0000780c */ /* 0x000fe20003f06070 */
[----:B------:R-:W-:Y:S01]  /*19a0*/  IMAD.MOV.U32 R8, RZ, RZ, 0x1 ;  /* 0x00000001ff087424 */ /* 0x000fe200078e00ff */
[----:B------:R-:W-:Y:S02]  /*19b0*/  IADD3 R3, P1, PT, R4, -0x2, RZ ;  /* 0xfffffffe04037810 */ /* 0x000fe40007f3e0ff */
[----:B------:R-:W-:Y:S02]  /*19c0*/  ISETP.GE.U32.AND.EX P0, PT, R2, RZ, PT, P0 ;  /* 0x000000ff0200720c */ /* 0x000fe40003f06100 */
[----:B------:R-:W-:-:S11]  /*19d0*/  IADD3.X R4, PT, PT, R5, -0x1, RZ, P1, !PT ;  /* 0xffffffff05047810 */ /* 0x000fd60000ffe4ff */
[----:B------:R-:W-:Y:S05]  /*19e0*/  @!P0 BRA `(.L_x_47) ;  /* 0x0000000800348947 */ /* 0x000fea0003800000 */
[----:B------:R-:W-:Y:S01]  /*19f0*/  LOP3.LUT R6, R3, 0xfffffff0, RZ, 0xc0, !PT ;  /* 0xfffffff003067812 */ /* 0x000fe200078ec0ff */
[----:B------:R-:W-:Y:S02]  /*1a00*/  IMAD.MOV.U32 R12, RZ, RZ, 0x1 ;  /* 0x00000001ff0c7424 */ /* 0x000fe400078e00ff */
[----:B------:R-:W-:-:S07]  /*1a10*/  IMAD.MOV.U32 R7, RZ, RZ, RZ ;  /* 0x000000ffff077224 */ /* 0x000fce00078e00ff */
.L_x_80:
[----:B------:R-:W-:-:S05]  /*1a20*/  IMAD.U32 R16, R12, 0x8, R1 ;  /* 0x000000080c107824 */ /* 0x000fca00078e0001 */
[----:B------:R0:W5:Y:S01]  /*1a30*/  LDL.64 R18, [R16+0x50] ;  /* 0x0000500010127983 */ /* 0x0001620000100a00 */
[----:B------:R-:W-:Y:S01]  /*1a40*/  BSSY.RECONVERGENT B0, `(.L_x_48) ;  /* 0x0000007000007945 */ /* 0x000fe20003800200 */
[----:B------:R-:W-:-:S07]  /*1a50*/  IMAD R5, R12, 0x8, R13 ;  /* 0x000000080c057824 */ /* 0x000fce00078e020d */
.L_x_49:
[----:B------:R-:W1:Y:S02]  /*1a60*/  LDS.64 R8, [R5+-0x8] ;  /* 0xfffff80005087984 */ /* 0x000e640000000a00 */
[----:B-1---5:R-:W-:-:S05]  /*1a70*/  IADD3 R10, P0, PT, R18, R8, RZ ;  /* 0x00000008120a7210 */ /* 0x022fca0007f1e0ff */
[----:B------:R-:W-:-:S07]  /*1a80*/  IMAD.X R11, R19, 0x1, R9, P0 ;  /* 0x00000001130b7824 */ /* 0x000fce00000e0609 */
[----:B------:R-:W1:Y:S02]  /*1a90*/  ATOMS.CAST.SPIN.64 P0, [R5+-0x8], R8, R10 ;  /* 0xfffff8080500758d */ /* 0x000e64000180040a */
[----:B-1----:R-:W-:Y:S05]  /*1aa0*/  @!P0 BRA `(.L_x_49) ;  /* 0xfffffffc00ec8947 */ /* 0x002fea000383ffff */
[----:B------:R-:W-:Y:S05]  /*1ab0*/  BSYNC.RECONVERGENT B0 ;  /* 0x0000000000007941 */ /* 0x000fea0003800200 */
.L_x_48:
[----:B------:R1:W5:Y:S01]  /*1ac0*/  LDL.64 R18, [R16+0x58] ;  /* 0x0000580010127983 */ /* 0x0003620000100a00 */
[----:B------:R-:W-:Y:S01]  /*1ad0*/  BSSY.RECONVERGENT B0, `(.L_x_50) ;  /* 0x0000006000007945 */ /* 0x000fe20003800200 */
.L_x_51:
[----:B------:R-:W2:Y:S02]  /*1ae0*/  LDS.64 R8, [R5] ;  /* 0x0000000005087984 */ /* 0x000ea40000000a00 */
[----:B--2--5:R-:W-:-:S05]  /*1af0*/  IADD3 R10, P0, PT, R18, R8, RZ ;  /* 0x00000008120a7210 */ /* 0x024fca0007f1e0ff */
[----:B------:R-:W-:-:S07]  /*1b00*/  IMAD.X R11, R19, 0x1, R9, P0 ;  /* 0x00000001130b7824 */ /* 0x000fce00000e0609 */
[----:B------:R-:W2:Y:S02]  /*1b10*/  ATOMS.CAST.SPIN.64 P0, [R5], R8, R10 ;  /* 0x000000080500758d */ /* 0x000ea4000180040a */
[----:B--2---:R-:W-:Y:S05]  /*1b20*/  @!P0 BRA `(.L_x_51) ;  /* 0xfffffffc00ec8947 */ /* 0x004fea000383ffff */
[----:B------:R-:W-:Y:S05]  /*1b30*/  BSYNC.RECONVERGENT B0 ;  /* 0x0000000000007941 */ /* 0x000fea0003800200 */
.L_x_50:
[----:B------:R2:W5:Y:S01]  /*1b40*/  LDL.64 R18, [R16+0x60] ;  /* 0x0000600010127983 */ /* 0x0005620000100a00 */
[----:B------:R-:W-:Y:S01]  /*1b50*/  BSSY.RECONVERGENT B0, `(.L_x_52) ;  /* 0x0000006000007945 */ /* 0x000fe20003800200 */
.L_x_53:
[----:B------:R-:W3:Y:S02]  /*1b60*/  LDS.64 R8, [R5+0x8] ;  /* 0x0000080005087984 */ /* 0x000ee40000000a00 */
[----:B---3-5:R-:W-:-:S05]  /*1b70*/  IADD3 R10, P0, PT, R18, R8, RZ ;  /* 0x00000008120a7210 */ /* 0x028fca0007f1e0ff */
[----:B------:R-:W-:-:S07]  /*1b80*/  IMAD.X R11, R19, 0x1, R9, P0 ;  /* 0x00000001130b7824 */ /* 0x000fce00000e0609 */
[----:B------:R-:W3:Y:S02]  /*1b90*/  ATOMS.CAST.SPIN.64 P0, [R5+0x8], R8, R10 ;  /* 0x000008080500758d */ /* 0x000ee4000180040a */
[----:B---3--:R-:W-:Y:S05]  /*1ba0*/  @!P0 BRA `(.L_x_53) ;  /* 0xfffffffc00ec8947 */ /* 0x008fea000383ffff */
[----:B------:R-:W-:Y:S05]  /*1bb0*/  BSYNC.RECONVERGENT B0 ;  /* 0x0000000000007941 */ /* 0x000fea0003800200 */
.L_x_52:
[----:B------:R3:W5:Y:S01]  /*1bc0*/  LDL.64 R18, [R16+0x68] ;  /* 0x0000680010127983 */ /* 0x0007620000100a00 */
[----:B------:R-:W-:Y:S01]  /*1bd0*/  BSSY.RECONVERGENT B0, `(.L_x_54) ;  /* 0x0000006000007945 */ /* 0x000fe20003800200 */
.L_x_55:
[----:B------:R-:W4:Y:S02]  /*1be0*/  LDS.64 R8, [R5+0x10] ;  /* 0x0000100005087984 */ /* 0x000f240000000a00 */
[----:B----45:R-:W-:-:S05]  /*1bf0*/  IADD3 R10, P0, PT, R18, R8, RZ ;  /* 0x00000008120a7210 */ /* 0x030fca0007f1e0ff */
[----:B------:R-:W-:-:S07]  /*1c00*/  IMAD.X R11, R19, 0x1, R9, P0 ;  /* 0x00000001130b7824 */ /* 0x000fce00000e0609 */
[----:B------:R-:W4:Y:S02]  /*1c10*/  ATOMS.CAST.SPIN.64 P0, [R5+0x10], R8, R10 ;  /* 0x000010080500758d */ /* 0x000f24000180040a */
[----:B----4-:R-:W-:Y:S05]  /*1c20*/  @!P0 BRA `(.L_x_55) ;  /* 0xfffffffc00ec8947 */ /* 0x010fea000383ffff */
[----:B------:R-:W-:Y:S05]  /*1c30*/  BSYNC.RECONVERGENT B0 ;  /* 0x0000000000007941 */ /* 0x000fea0003800200 */
.L_x_54:
[----:B------:R4:W5:Y:S01]  /*1c40*/  LDL.64 R18, [R16+0x70] ;  /* 0x0000700010127983 */ /* 0x0009620000100a00 */
[----:B------:R-:W-:Y:S01]  /*1c50*/  BSSY.RECONVERGENT B0, `(.L_x_56) ;  /* 0x0000006000007945 */ /* 0x000fe20003800200 */
.L_x_57:
[----:B------:R-:W0:Y:S02]  /*1c60*/  LDS.64 R8, [R5+0x18] ;  /* 0x0000180005087984 */ /* 0x000e240000000a00 */
[----:B0----5:R-:W-:-:S05]  /*1c70*/  IADD3 R10, P0, PT, R18, R8, RZ ;  /* 0x00000008120a7210 */ /* 0x021fca0007f1e0ff */
[----:B------:R-:W-:-:S07]  /*1c80*/  IMAD.X R11, R19, 0x1, R9, P0 ;  /* 0x00000001130b7824 */ /* 0x000fce00000e0609 */
[----:B------:R-:W0:Y:S02]  /*1c90*/  ATOMS.CAST.SPIN.64 P0, [R5+0x18], R8, R10 ;  /* 0x000018080500758d */ /* 0x000e24000180040a */
[----:B0-----:R-:W-:Y:S05]  /*1ca0*/  @!P0 BRA `(.L_x_57) ;  /* 0xfffffffc00ec8947 */ /* 0x001fea000383ffff */
[----:B------:R-:W-:Y:S05]  /*1cb0*/  BSYNC.RECONVERGENT B0 ;  /* 0x0000000000007941 */ /* 0x000fea0003800200 */
.L_x_56:
[----:B------:R0:W5:Y:S01]  /*1cc0*/  LDL.64 R18, [R16+0x78] ;  /* 0x0000780010127983 */ /* 0x0001620000100a00 */
[----:B------:R-:W-:Y:S01]  /*1cd0*/  BSSY.RECONVERGENT B0, `(.L_x_58) ;  /* 0x0000006000007945 */ /* 0x000fe20003800200 */
.L_x_59:
[----:B------:R-:W1:Y:S02]  /*1ce0*/  LDS.64 R8, [R5+0x20] ;  /* 0x0000200005087984 */ /* 0x000e640000000a00 */
[----:B-1---5:R-:W-:-:S05]  /*1cf0*/  IADD3 R10, P0, PT, R18, R8, RZ ;  /* 0x00000008120a7210 */ /* 0x022fca0007f1e0ff */
[----:B------:R-:W-:-:S07]  /*1d00*/  IMAD.X R11, R19, 0x1, R9, P0 ;  /* 0x00000001130b7824 */ /* 0x000fce00000e0609 */
[----:B------:R-:W1:Y:S02]  /*1d10*/  ATOMS.CAST.SPIN.64 P0, [R5+0x20], R8, R10 ;  /* 0x000020080500758d */ /* 0x000e64000180040a */
[----:B-1----:R-:W-:Y:S05]  /*1d20*/  @!P0 BRA `(.L_x_59) ;  /* 0xfffffffc00ec8947 */ /* 0x002fea000383ffff */
[----:B------:R-:W-:Y:S05]  /*1d30*/  BSYNC.RECONVERGENT B0 ;  /* 0x0000000000007941 */ /* 0x000fea0003800200 */
.L_x_58:
[----:B------:R1:W5:Y:S01]  /*1d40*/  LDL.64 R18, [R16+0x80] ;  /* 0x0000800010127983 */ /* 0x0003620000100a00 */
[----:B------:R-:W-:Y:S01]  /*1d50*/  BSSY.RECONVERGENT B0, `(.L_x_60) ;  /* 0x0000006000007945 */ /* 0x000fe20003800200 */
.L_x_61:
[----:B------:R-:W0:Y:S02]  /*1d60*/  LDS.64 R8, [R5+0x28] ;  /* 0x0000280005087984 */ /* 0x000e240000000a00 */
[----:B0----5:R-:W-:-:S05]  /*1d70*/  IADD3 R10, P0, PT, R18, R8, RZ ;  /* 0x00000008120a7210 */ /* 0x021fca0007f1e0ff */
[----:B------:R-:W-:-:S07]  /*1d80*/  IMAD.X R11, R19, 0x1, R9, P0 ;  /* 0x00000001130b7824 */ /* 0x000fce00000e0609 */
[----:B------:R-:W0:Y:S02]  /*1d90*/  ATOMS.CAST.SPIN.64 P0, [R5+0x28], R8, R10 ;  /* 0x000028080500758d */ /* 0x000e24000180040a */
[----:B0-----:R-:W-:Y:S05]  /*1da0*/  @!P0 BRA `(.L_x_61) ;  /* 0xfffffffc00ec8947 */ /* 0x001fea000383ffff */
[----:B------:R-:W-:Y:S05]  /*1db0*/  BSYNC.RECONVERGENT B0 ;  /* 0x0000000000007941 */ /* 0x000fea0003800200 */
.L_x_60:
[----:B------:R0:W5:Y:S01]  /*1dc0*/  LDL.64 R18, [R16+0x88] ;  /* 0x0000880010127983 */ /* 0x0001620000100a00 */
[----:B------:R-:W-:Y:S01]  /*1dd0*/  BSSY.RECONVERGENT B0, `(.L_x_62) ;  /* 0x0000006000007945 */ /* 0x000fe20003800200 */
.L_x_63:
[----:B------:R-:W1:Y:S02]  /*1de0*/  LDS.64 R8, [R5+0x30] ;  /* 0x0000300005087984 */ /* 0x000e640000000a00 */
[----:B-1---5:R-:W-:-:S05]  /*1df0*/  IADD3 R10, P0, PT, R18, R8, RZ ;  /* 0x00000008120a7210 */ /* 0x022fca0007f1e0ff */
[----:B------:R-:W-:-:S07]  /*1e00*/  IMAD.X R11, R19, 0x1, R9, P0 ;  /* 0x00000001130b7824 */ /* 0x000fce00000e0609 */
[----:B------:R-:W1:Y:S02]  /*1e10*/  ATOMS.CAST.SPIN.64 P0, [R5+0x30], R8, R10 ;  /* 0x000030080500758d */ /* 0x000e64000180040a */
[----:B-1----:R-:W-:Y:S05]  /*1e20*/  @!P0 BRA `(.L_x_63) ;  /* 0xfffffffc00ec8947 */ /* 0x002fea000383ffff */
[----:B------:R-:W-:Y:S05]  /*1e30*/  BSYNC.RECONVERGENT B0 ;  /* 0x0000000000007941 */ /* 0x000fea0003800200 */
.L_x_62:
[----:B------:R1:W5:Y:S01]  /*1e40*/  LDL.64 R18, [R16+0x90] ;  /* 0x0000900010127983 */ /* 0x0003620000100a00 */
[----:B------:R-:W-:Y:S01]  /*1e50*/  BSSY.RECONVERGENT B0, `(.L_x_64) ;  /* 0x0000006000007945 */ /* 0x000fe20003800200 */
.L_x_65:
[----:B------:R-:W0:Y:S02]  /*1e60*/  LDS.64 R8, [R5+0x38] ;  /* 0x0000380005087984 */ /* 0x000e240000000a00 */
[----:B0----5:R-:W-:-:S05]  /*1e70*/  IADD3 R10, P0, PT, R18, R8, RZ ;  /* 0x00000008120a7210 */ /* 0x021fca0007f1e0ff */
[----:B------:R-:W-:-:S07]  /*1e80*/  IMAD.X R11, R19, 0x1, R9, P0 ;  /* 0x00000001130b7824 */ /* 0x000fce00000e0609 */
[----:B------:R-:W0:Y:S02]  /*1e90*/  ATOMS.CAST.SPIN.64 P0, [R5+0x38], R8, R10 ;  /* 0x000038080500758d */ /* 0x000e24000180040a */
[----:B0-----:R-:W-:Y:S05]  /*1ea0*/  @!P0 BRA `(.L_x_65) ;  /* 0xfffffffc00ec8947 */ /* 0x001fea000383ffff */
[----:B------:R-:W-:Y:S05]  /*1eb0*/  BSYNC.RECONVERGENT B0 ;  /* 0x0000000000007941 */ /* 0x000fea0003800200 */
.L_x_64:
[----:B------:R0:W5:Y:S01]  /*1ec0*/  LDL.64 R18, [R16+0x98] ;  /* 0x0000980010127983 */ /* 0x0001620000100a00 */
[----:B------:R-:W-:Y:S01]  /*1ed0*/  BSSY.RECONVERGENT B0, `(.L_x_66) ;  /* 0x0000006000007945 */ /* 0x000fe20003800200 */
.L_x_67:
[----:B------:R-:W1:Y:S02]  /*1ee0*/  LDS.64 R8, [R5+0x40] ;  /* 0x0000400005087984 */ /* 0x000e640000000a00 */
[----:B-1---5:R-:W-:-:S05]  /*1ef0*/  IADD3 R10, P0, PT, R18, R8, RZ ;  /* 0x00000008120a7210 */ /* 0x022fca0007f1e0ff */
[----:B------:R-:W-:-:S07]  /*1f00*/  IMAD.X R11, R19, 0x1, R9, P0 ;  /* 0x00000001130b7824 */ /* 0x000fce00000e0609 */
[----:B------:R-:W1:Y:S02]  /*1f10*/  ATOMS.CAST.SPIN.64 P0, [R5+0x40], R8, R10 ;  /* 0x000040080500758d */ /* 0x000e64000180040a */
[----:B-1----:R-:W-:Y:S05]  /*1f20*/  @!P0 BRA `(.L_x_67) ;  /* 0xfffffffc00ec8947 */ /* 0x002fea000383ffff */
[----:B------:R-:W-:Y:S05]  /*1f30*/  BSYNC.RECONVERGENT B0 ;  /* 0x0000000000007941 */ /* 0x000fea0003800200 */
.L_x_66:
[----:B------:R1:W5:Y:S01]  /*1f40*/  LDL.64 R18, [R16+0xa0] ;  /* 0x0000a00010127983 */ /* 0x0003620000100a00 */
[----:B------:R-:W-:Y:S01]  /*1f50*/  BSSY.RECONVERGENT B0, `(.L_x_68) ;  /* 0x0000006000007945 */ /* 0x000fe20003800200 */
.L_x_69:
[----:B------:R-:W0:Y:S02]  /*1f60*/  LDS.64 R8, [R5+0x48] ;  /* 0x0000480005087984 */ /* 0x000e240000000a00 */
[----:B0----5:R-:W-:-:S05]  /*1f70*/  IADD3 R10, P0, PT, R18, R8, RZ ;  /* 0x00000008120a7210 */ /* 0x021fca0007f1e0ff */
[----:B------:R-:W-:-:S07]  /*1f80*/  IMAD.X R11, R19, 0x1, R9, P0 ;  /* 0x00000001130b7824 */ /* 0x000fce00000e0609 */
[----:B------:R-:W0:Y:S02]  /*1f90*/  ATOMS.CAST.SPIN.64 P0, [R5+0x48], R8, R10 ;  /* 0x000048080500758d */ /* 0x000e24000180040a */
[----:B0-----:R-:W-:Y:S05]  /*1fa0*/  @!P0 BRA `(.L_x_69) ;  /* 0xfffffffc00ec8947 */ /* 0x001fea000383ffff */
[----:B------:R-:W-:Y:S05]  /*1fb0*/  BSYNC.RECONVERGENT B0 ;  /* 0x0000000000007941 */ /* 0x000fea0003800200 */
.L_x_68:
[----:B------:R0:W5:Y:S01]  /*1fc0*/  LDL.64 R18, [R16+0xa8] ;  /* 0x0000a80010127983 */ /* 0x0001620000100a00 */
[----:B------:R-:W-:Y:S01]  /*1fd0*/  BSSY.RECONVERGENT B0, `(.L_x_70) ;  /* 0x0000006000007945 */ /* 0x000fe20003800200 */
.L_x_71:
[----:B------:R-:W1:Y:S02]  /*1fe0*/  LDS.64 R8, [R5+0x50] ;  /* 0x0000500005087984 */ /* 0x000e640000000a00 */
[----:B-1---5:R-:W-:-:S04]  /*1ff0*/  IADD3 R10, P0, PT, R18, R8, RZ ;  /* 0x00000008120a7210 */ /* 0x022fc80007f1e0ff */
[----:B------:R-:W-:-:S08]  /*2000*/  IADD3.X R11, PT, PT, R19, R9, RZ, P0, !PT ;  /* 0x00000009130b7210 */ /* 0x000fd000007fe4ff */
[----:B------:R-:W1:Y:S02]  /*2010*/  ATOMS.CAST.SPIN.64 P0, [R5+0x50], R8, R10 ;  /* 0x000050080500758d */ /* 0x000e64000180040a */
[----:B-1----:R-:W-:Y:S05]  /*2020*/  @!P0 BRA `(.L_x_71) ;  /* 0xfffffffc00ec8947 */ /* 0x002fea000383ffff */
[----:B------:R-:W-:Y:S05]  /*2030*/  BSYNC.RECONVERGENT B0 ;  /* 0x0000000000007941 */ /* 0x000fea0003800200 */
.L_x_70:
[----:B------:R1:W5:Y:S01]  /*2040*/  LDL.64 R18, [R16+0xb0] ;  /* 0x0000b00010127983 */ /* 0x0003620000100a00 */
[----:B------:R-:W-:Y:S01]  /*2050*/  BSSY.RECONVERGENT B0, `(.L_x_72) ;  /* 0x0000006000007945 */ /* 0x000fe20003800200 */
.L_x_73:
[----:B------:R-:W0:Y:S02]  /*2060*/  LDS.64 R8, [R5+0x58] ;  /* 0x0000580005087984 */ /* 0x000e240000000a00 */
[----:B0----5:R-:W-:-:S05]  /*2070*/  IADD3 R10, P0, PT, R18, R8, RZ ;  /* 0x00000008120a7210 */ /* 0x021fca0007f1e0ff */
[----:B------:R-:W-:-:S07]  /*2080*/  IMAD.X R11, R19, 0x1, R9, P0 ;  /* 0x00000001130b7824 */ /* 0x000fce00000e0609 */
[----:B------:R-:W0:Y:S02]  /*2090*/  ATOMS.CAST.SPIN.64 P0, [R5+0x58], R8, R10 ;  /* 0x000058080500758d */ /* 0x000e24000180040a */
[----:B0-----:R-:W-:Y:S05]  /*20a0*/  @!P0 BRA `(.L_x_73) ;  /* 0xfffffffc00ec8947 */ /* 0x001fea000383ffff */
[----:B------:R-:W-:Y:S05]  /*20b0*/  BSYNC.RECONVERGENT B0 ;  /* 0x0000000000007941 */ /* 0x000fea0003800200 */
.L_x_72:
[----:B------:R0:W5:Y:S01]  /*20c0*/  LDL.64 R18, [R16+0xb8] ;  /* 0x0000b80010127983 */ /* 0x0001620000100a00 */
[----:B------:R-:W-:Y:S01]  /*20d0*/  BSSY.RECONVERGENT B0, `(.L_x_74) ;  /* 0x0000006000007945 */ /* 0x000fe20003800200 */
.L_x_75:
[----:B------:R-:W1:Y:S02]  /*20e0*/  LDS.64 R8, [R5+0x60] ;  /* 0x0000600005087984 */ /* 0x000e640000000a00 */
[----:B-1---5:R-:W-:-:S05]  /*20f0*/  IADD3 R10, P0, PT, R18, R8, RZ ;  /* 0x00000008120a7210 */ /* 0x022fca0007f1e0ff */
[----:B------:R-:W-:-:S07]  /*2100*/  IMAD.X R11, R19, 0x1, R9, P0 ;  /* 0x00000001130b7824 */ /* 0x000fce00000e0609 */
[----:B------:R-:W1:Y:S02]  /*2110*/  ATOMS.CAST.SPIN.64 P0, [R5+0x60], R8, R10 ;  /* 0x000060080500758d */ /* 0x000e64000180040a */
[----:B-1----:R-:W-:Y:S05]  /*2120*/  @!P0 BRA `(.L_x_75) ;  /* 0xfffffffc00ec8947 */ /* 0x002fea000383ffff */
[----:B------:R-:W-:Y:S05]  /*2130*/  BSYNC.RECONVERGENT B0 ;  /* 0x0000000000007941 */ /* 0x000fea0003800200 */
.L_x_74:
[----:B------:R1:W5:Y:S01]  /*2140*/  LDL.64 R18, [R16+0xc0] ;  /* 0x0000c00010127983 */ /* 0x0003620000100a00 */
[----:B------:R-:W-:Y:S01]  /*2150*/  BSSY.RECONVERGENT B0, `(.L_x_76) ;  /* 0x0000006000007945 */ /* 0x000fe20003800200 */
.L_x_77:
[----:B------:R-:W0:Y:S02]  /*2160*/  LDS.64 R8, [R5+0x68] ;  /* 0x0000680005087984 */ /* 0x000e240000000a00 */
[----:B0----5:R-:W-:-:S05]  /*2170*/  IADD3 R10, P0, PT, R18, R8, RZ ;  /* 0x00000008120a7210 */ /* 0x021fca0007f1e0ff */
[----:B------:R-:W-:-:S07]  /*2180*/  IMAD.X R11, R19, 0x1, R9, P0 ;  /* 0x00000001130b7824 */ /* 0x000fce00000e0609 */
[----:B------:R-:W0:Y:S02]  /*2190*/  ATOMS.CAST.SPIN.64 P0, [R5+0x68], R8, R10 ;  /* 0x000068080500758d */ /* 0x000e24000180040a */
[----:B0-----:R-:W-:Y:S05]  /*21a0*/  @!P0 BRA `(.L_x_77) ;  /* 0xfffffffc00ec8947 */ /* 0x001fea000383ffff */
[----:B------:R-:W-:Y:S05]  /*21b0*/  BSYNC.RECONVERGENT B0 ;  /* 0x0000000000007941 */ /* 0x000fea0003800200 */
.L_x_76:
[----:B-1234-:R-:W5:Y:S01]  /*21c0*/  LDL.64 R16, [R16+0xc8] ;  /* 0x0000c80010107983 */ /* 0x01ef620000100a00 */
[----:B------:R-:W-:Y:S01]  /*21d0*/  BSSY.RECONVERGENT B0, `(.L_x_78) ;  /* 0x0000006000007945 */ /* 0x000fe20003800200 */
.L_x_79:
[----:B------:R-:W0:Y:S02]  /*21e0*/  LDS.64 R8, [R5+0x70] ;  /* 0x0000700005087984 */ /* 0x000e240000000a00 */
[----:B0----5:R-:W-:-:S05]  /*21f0*/  IADD3 R10, P0, PT, R16, R8, RZ ;  /* 0x00000008100a7210 */ /* 0x021fca0007f1e0ff */
[----:B------:R-:W-:-:S07]  /*2200*/  IMAD.X R11, R17, 0x1, R9, P0 ;  /* 0x00000001110b7824 */ /* 0x000fce00000e0609 */
[----:B------:R-:W0:Y:S02]  /*2210*/  ATOMS.CAST.SPIN.64 P0, [R5+0x70], R8, R10 ;  /* 0x000070080500758d */ /* 0x000e24000180040a */
[----:B0-----:R-:W-:Y:S05]  /*2220*/  @!P0 BRA `(.L_x_79) ;  /* 0xfffffffc00ec8947 */ /* 0x001fea000383ffff */
[----:B------:R-:W-:Y:S05]  /*2230*/  BSYNC.RECONVERGENT B0 ;  /* 0x0000000000007941 */ /* 0x000fea0003800200 */
.L_x_78:
[----:B------:R-:W-:-:S04]  /*2240*/  IADD3 R5, P1, PT, R12, 0xf, RZ ;  /* 0x0000000f0c057810 */ /* 0x000fc80007f3e0ff */
[----:B------:R-:W-:Y:S01]  /*2250*/  ISETP.NE.U32.AND P0, PT, R5, R6, PT ;  /* 0x000000060500720c */ /* 0x000fe20003f05070 */
[----:B------:R-:W-:Y:S01]  /*2260*/  IMAD.X R5, RZ, RZ, R7, P1 ;  /* 0x000000ffff057224 */ /* 0x000fe200008e0607 */
[----:B------:R-:W-:-:S04]  /*2270*/  IADD3 R8, P1, PT, R12, 0x10, RZ ;  /* 0x000000100c087810 */ /* 0x000fc80007f3e0ff */
[----:B------:R-:W-:Y:S01]  /*2280*/  ISETP.NE.AND.EX P0, PT, R5, R4, PT, P0 ;  /* 0x000000040500720c */ /* 0x000fe20003f05300 */
[----:B------:R-:W-:Y:S02]  /*2290*/  IMAD.X R7, RZ, RZ, R7, P1 ;  /* 0x000000ffff077224 */ /* 0x000fe400008e0607 */
[----:B------:R-:W-:-:S10]  /*22a0*/  IMAD.MOV.U32 R12, RZ, RZ, R8 ;  /* 0x000000ffff0c7224 */ /* 0x000fd400078e0008 */
[----:B------:R-:W-:Y:S05]  /*22b0*/  @P0 BRA `(.L_x_80) ;  /* 0xfffffff400d80947 */ /* 0x000fea000383ffff */
.L_x_47:
[----:B------:R-:W-:-:S04]  /*22c0*/  LOP3.LUT R6, R3, 0xf, RZ, 0xc0, !PT ;  /* 0x0000000f03067812 */ /* 0x000fc800078ec0ff */
[----:B------:R-:W-:-:S04]  /*22d0*/  ISETP.NE.U32.AND P0, PT, R6, RZ, PT ;  /* 0x000000ff0600720c */ /* 0x000fc80003f05070 */
[----:B------:R-:W-:-:S13]  /*22e0*/  ISETP.NE.AND.EX P0, PT, RZ, RZ, PT, P0 ;  /* 0x000000ffff00720c */ /* 0x000fda0003f05300 */
[----:B------:R-:W-:Y:S05]  /*22f0*/  @!P0 BRA `(.L_x_46) ;  /* 0x0000000800ac8947 */ /* 0x000fea0003800000 */
[----:B------:R-:W0:Y:S01]  /*2300*/  S2R R5, SR_CgaCtaId ;  /* 0x0000000000057919 */ /* 0x000e220000008800 */
[----:B------:R-:W-:Y:S02]  /*2310*/  ISETP.GE.U32.AND P0, PT, R6, 0x8, PT ;  /* 0x000000080600780c */ /* 0x000fe40003f06070 */
[----:B------:R-:W-:Y:S02]  /*2320*/  MOV R4, 0x400 ;  /* 0x0000040000047802 */ /* 0x000fe40000000f00 */
[----:B------:R-:W-:Y:S02]  /*2330*/  ISETP.GE.U32.AND.EX P0, PT, RZ, RZ, PT, P0 ;  /* 0x000000ffff00720c */ /* 0x000fe40003f06100 */
[----:B------:R-:W-:Y:S01]  /*2340*/  LOP3.LUT R10, R3, 0x7, RZ, 0xc0, !PT ;  /* 0x00000007030a7812 */ /* 0x000fe200078ec0ff */
[----:B------:R-:W-:-:S05]  /*2350*/  VIADD R4, R4, 0x1430 ;  /* 0x0000143004047836 */ /* 0x000fca0000000000 */
[----:B0-----:R-:W-:-:S05]  /*2360*/  LEA R5, R5, R4, 0x18 ;  /* 0x0000000405057211 */ /* 0x001fca00078ec0ff */
[----:B------:R-:W-:Y:S01]  /*2370*/  IMAD R9, R14, 0x50, R5 ;  /* 0x000000500e097824 */ /* 0x000fe200078e0205 */
[----:B------:R-:W-:Y:S06]  /*2380*/  @!P0 BRA `(.L_x_81) ;  /* 0x0000000400648947 */ /* 0x000fec0003800000 */
[----:B------:R-:W-:-:S04]  /*2390*/  IMAD.SHL.U32 R12, R8, 0x8, RZ ;  /* 0x00000008080c7824 */ /* 0x000fc800078e00ff */
[----:B------:R-:W-:-:S06]  /*23a0*/  IMAD.IADD R16, R1, 0x1, R12 ;  /* 0x0000000101107824 */ /* 0x000fcc00078e020c */
[----:B------:R-:W5:Y:S01]  /*23b0*/  LDL.64 R16, [R16+0x50] ;  /* 0x0000500010107983 */ /* 0x000f620000100a00 */
[----:B------:R-:W-:Y:S01]  /*23c0*/  BSSY.RECONVERGENT B0, `(.L_x_82) ;  /* 0x0000007000007945 */ /* 0x000fe20003800200 */
[----:B------:R-:W-:-:S07]  /*23d0*/  IMAD R11, R8, 0x8, R9 ;  /* 0x00000008080b7824 */ /* 0x000fce00078e0209 */
.L_x_83:
[----:B------:R-:W0:Y:S02]  /*23e0*/  LDS.64 R4, [R11+-0x8] ;  /* 0xfffff8000b047984 */ /* 0x000e240000000a00 */
[----:B0----5:R-:W-:-:S05]  /*23f0*/  IADD3 R6, P0, PT, R16, R4, RZ ;  /* 0x0000000410067210 */ /* 0x021fca0007f1e0ff */
[----:B------:R-:W-:-:S07]  /*2400*/  IMAD.X R7, R17, 0x1, R5, P0 ;  /* 0x0000000111077824 */ /* 0x000fce00000e0605 */
[----:B------:R-:W0:Y:S02]  /*2410*/  ATOMS.CAST.SPIN.64 P0, [R11+-0x8], R4, R6 ;  /* 0xfffff8040b00758d */ /* 0x000e240001800406 */
[----:B0-----:R-:W-:Y:S05]  /*2420*/  @!P0 BRA `(.L_x_83) ;  /* 0xfffffffc00ec8947 */ /* 0x001fea000383ffff */
[----:B------:R-:W-:Y:S05]  /*2430*/  BSYNC.RECONVERGENT B0 ;  /* 0x0000000000007941 */ /* 0x000fea0003800200 */
.L_x_82:
[----:B------:R-:W-:-:S05]  /*2440*/  VIADD R4, R12, 0x8 ;  /* 0x000000080c047836 */ /* 0x000fca0000000000 */
[----:B------:R-:W-:-:S05]  /*2450*/  LOP3.LUT R4, R4, 0xfffffff8, RZ, 0xc0, !PT ;  /* 0xfffffff804047812 */ /* 0x000fca00078ec0ff */
[----:B------:R-:W-:-:S05]  /*2460*/  IMAD.IADD R4, R1, 0x1, R4 ;  /* 0x0000000101047824 */ /* 0x000fca00078e0204 */
[----:B------:R0:W5:Y:S01]  /*2470*/  LDL.64 R16, [R4+0x50] ;  /* 0x0000500004107983 */ /* 0x0001620000100a00 */
[----:B------:R-:W-:Y:S01]  /*2480*/  BSSY.RECONVERGENT B0, `(.L_x_84) ;  /* 0x0000006000007945 */ /* 0x000fe20003800200 */
.L_x_85:
[----:B0-----:R-:W0:Y:S02]  /*2490*/  LDS.64 R4, [R11] ;  /* 0x000000000b047984 */ /* 0x001e240000000a00 */
[----:B0----5:R-:W-:-:S05]  /*24a0*/  IADD3 R6, P0, PT, R16, R4, RZ ;  /* 0x0000000410067210 */ /* 0x021fca0007f1e0ff */
[----:B------:R-:W-:-:S07]  /*24b0*/  IMAD.X R7, R17, 0x1, R5, P0 ;  /* 0x0000000111077824 */ /* 0x000fce00000e0605 */
[----:B------:R-:W0:Y:S02]  /*24c0*/  ATOMS.CAST.SPIN.64 P0, [R11], R4, R6 ;  /* 0x000000040b00758d */ /* 0x000e240001800406 */
[----:B0-----:R-:W-:Y:S05]  /*24d0*/  @!P0 BRA `(.L_x_85) ;  /* 0xfffffffc00ec8947 */ /* 0x001fea000383ffff */
[----:B------:R-:W-:Y:S05]  /*24e0*/  BSYNC.RECONVERGENT B0 ;  /* 0x0000000000007941 */ /* 0x000fea0003800200 */
.L_x_84:
[----:B------:R-:W-:-:S05]  /*24f0*/  VIADD R4, R12, 0x10 ;  /* 0x000000100c047836 */ /* 0x000fca0000000000 */
[----:B------:R-:W-:-:S05]  /*2500*/  LOP3.LUT R4, R4, 0xfffffff8, RZ, 0xc0, !PT ;  /* 0xfffffff804047812 */ /* 0x000fca00078ec0ff */
[----:B------:R-:W-:-:S05]  /*2510*/  IMAD.IADD R4, R1, 0x1, R4 ;  /* 0x0000000101047824 */ /* 0x000fca00078e0204 */
[----:B------:R0:W5:Y:S01]  /*2520*/  LDL.64 R16, [R4+0x50] ;  /* 0x0000500004107983 */ /* 0x0001620000100a00 */
[----:B------:R-:W-:Y:S01]  /*2530*/  BSSY.RECONVERGENT B0, `(.L_x_86) ;  /* 0x0000006000007945 */ /* 0x000fe20003800200 */
.L_x_87:
[----:B0-----:R-:W0:Y:S02]  /*2540*/  LDS.64 R4, [R11+0x8] ;  /* 0x000008000b047984 */ /* 0x001e240000000a00 */
[----:B0----5:R-:W-:-:S05]  /*2550*/  IADD3 R6, P0, PT, R16, R4, RZ ;  /* 0x0000000410067210 */ /* 0x021fca0007f1e0ff */
[----:B------:R-:W-:-:S07]  /*2560*/  IMAD.X R7, R17, 0x1, R5, P0 ;  /* 0x0000000111077824 */ /* 0x000fce00000e0605 */
[----:B------:R-:W0:Y:S02]  /*2570*/  ATOMS.CAST.SPIN.64 P0, [R11+0x8], R4, R6 ;  /* 0x000008040b00758d */ /* 0x000e240001800406 */
[----:B0-----:R-:W-:Y:S05]  /*2580*/  @!P0 BRA `(.L_x_87) ;  /* 0xfffffffc00ec8947 */ /* 0x001fea000383ffff */
[----:B------:R-:W-:Y:S05]  /*2590*/  BSYNC.RECONVERGENT B0 ;  /* 0x0000000000007941 */ /* 0x000fea0003800200 */
.L_x_86:
[----:B------:R-:W-:-:S05]  /*25a0*/  VIADD R4, R12, 0x18 ;  /* 0x000000180c047836 */ /* 0x000fca0000000000 */
[----:B------:R-:W-:-:S05]  /*25b0*/  LOP3.LUT R4, R4, 0xfffffff8, RZ, 0xc0, !PT ;  /* 0xfffffff804047812 */ /* 0x000fca00078ec0ff */
[----:B------:R-:W-:-:S05]  /*25c0*/  IMAD.IADD R4, R1, 0x1, R4 ;  /* 0x0000000101047824 */ /* 0x000fca00078e0204 */
[----:B------:R0:W5:Y:S01]  /*25d0*/  LDL.64 R16, [R4+0x50] ;  /* 0x0000500004107983 */ /* 0x0001620000100a00 */
[----:B------:R-:W-:Y:S01]  /*25e0*/  BSSY.RECONVERGENT B0, `(.L_x_88) ;  /* 0x0000006000007945 */ /* 0x000fe20003800200 */
.L_x_89:
[----:B0-----:R-:W0:Y:S02]  /*25f0*/  LDS.64 R4, [R11+0x10] ;  /* 0x000010000b047984 */ /* 0x001e240000000a00 */
[----:B0----5:R-:W-:-:S04]  /*2600*/  IADD3 R6, P0, PT, R16, R4, RZ ;  /* 0x0000000410067210 */ /* 0x021fc80007f1e0ff */
[----:B------:R-:W-:-:S08]  /*2610*/  IADD3.X R7, PT, PT, R17, R5, RZ, P0, !PT ;  /* 0x0000000511077210 */ /* 0x000fd000007fe4ff */
[----:B------:R-:W0:Y:S02]  /*2620*/  ATOMS.CAST.SPIN.64 P0, [R11+0x10], R4, R6 ;  /* 0x000010040b00758d */ /* 0x000e240001800406 */
[----:B0-----:R-:W-:Y:S05]  /*2630*/  @!P0 BRA `(.L_x_89) ;  /* 0xfffffffc00ec8947 */ /* 0x001fea000383ffff */
[----:B------:R-:W-:Y:S05]  /*2640*/  BSYNC.RECONVERGENT B0 ;  /* 0x0000000000007941 */ /* 0x000fea0003800200 */
.L_x_88:
[----:B------:R-:W-:-:S05]  /*2650*/  VIADD R4, R12, 0x20 ;  /* 0x000000200c047836 */ /* 0x000fca0000000000 */
[----:B------:R-:W-:-:S05]  /*2660*/  LOP3.LUT R4, R4, 0xfffffff8, RZ, 0xc0, !PT ;  /* 0xfffffff804047812 */ /* 0x000fca00078ec0ff */
[----:B------:R-:W-:-:S05]  /*2670*/  IMAD.IADD R4, R1, 0x1, R4 ;  /* 0x0000000101047824 */ /* 0x000fca00078e0204 */
[----:B------:R0:W5:Y:S01]  /*2680*/  LDL.64 R16, [R4+0x50] ;  /* 0x0000500004107983 */ /* 0x0001620000100a00 */
[----:B------:R-:W-:Y:S01]  /*2690*/  BSSY.RECONVERGENT B0, `(.L_x_90) ;  /* 0x0000006000007945 */ /* 0x000fe20003800200 */
.L_x_91:
[----:B0-----:R-:W0:Y:S02]  /*26a0*/  LDS.64 R4, [R11+0x18] ;  /* 0x000018000b047984 */ /* 0x001e240000000a00 */
[----:B0----5:R-:W-:-:S05]  /*26b0*/  IADD3 R6, P0, PT, R16, R4, RZ ;  /* 0x0000000410067210 */ /* 0x021fca0007f1e0ff */
[----:B------:R-:W-:-:S07]  /*26c0*/  IMAD.X R7, R17, 0x1, R5, P0 ;  /* 0x0000000111077824 */ /* 0x000fce00000e0605 */
[----:B------:R-:W0:Y:S02]  /*26d0*/  ATOMS.CAST.SPIN.64 P0, [R11+0x18], R4, R6 ;  /* 0x000018040b00758d */ /* 0x000e240001800406 */
[----:B0-----:R-:W-:Y:S05]  /*26e0*/  @!P0 BRA `(.L_x_91) ;  /* 0xfffffffc00ec8947 */ /* 0x001fea000383ffff */
[----:B------:R-:W-:Y:S05]  /*26f0*/  BSYNC.RECONVERGENT B0 ;  /* 0x0000000000007941 */ /* 0x000fea0003800200 */
.L_x_90:
[----:B------:R-:W-:-:S05]  /*2700*/  VIADD R4, R12, 0x28 ;  /* 0x000000280c047836 */ /* 0x000fca0000000000 */
[----:B------:R-:W-:-:S05]  /*2710*/  LOP3.LUT R4, R4, 0xfffffff8, RZ, 0xc0, !PT ;  /* 0xfffffff804047812 */ /* 0x000fca00078ec0ff */
[----:B------:R-:W-:-:S05]  /*2720*/  IMAD.IADD R4, R1, 0x1, R4 ;  /* 0x0000000101047824 */ /* 0x000fca00078e0204 */
[----:B------:R0:W5:Y:S01]  /*2730*/  LDL.64 R16, [R4+0x50] ;  /* 0x0000500004107983 */ /* 0x0001620000100a00 */
[----:B------:R-:W-:Y:S01]  /*2740*/  BSSY.RECONVERGENT B0, `(.L_x_92) ;  /* 0x0000006000007945 */ /* 0x000fe20003800200 */
.L_x_93:
[----:B0-----:R-:W0:Y:S02]  /*2750*/  LDS.64 R4, [R11+0x20] ;  /* 0x000020000b047984 */ /* 0x001e240000000a00 */
[----:B0----5:R-:W-:-:S05]  /*2760*/  IADD3 R6, P0, PT, R16, R4, RZ ;  /* 0x0000000410067210 */ /* 0x021fca0007f1e0ff */
[----:B------:R-:W-:-:S07]  /*2770*/  IMAD.X R7, R17, 0x1, R5, P0 ;  /* 0x0000000111077824 */ /* 0x000fce00000e0605 */
[----:B------:R-:W0:Y:S02]  /*2780*/  ATOMS.CAST.SPIN.64 P0, [R11+0x20], R4, R6 ;  /* 0x000020040b00758d */ /* 0x000e240001800406 */
[----:B0-----:R-:W-:Y:S05]  /*2790*/  @!P0 BRA `(.L_x_93) ;  /* 0xfffffffc00ec8947 */ /* 0x001fea000383ffff */
[----:B------:R-:W-:Y:S05]  /*27a0*/  BSYNC.RECONVERGENT B0 ;  /* 0x0000000000007941 */ /* 0x000fea0003800200 */
.L_x_92:
[----:B------:R-:W-:-:S05]  /*27b0*/  VIADD R4, R12, 0x30 ;  /* 0x000000300c047836 */ /* 0x000fca0000000000 */
[----:B------:R-:W-:-:S05]  /*27c0*/  LOP3.LUT R4, R4, 0xfffffff8, RZ, 0xc0, !PT ;  /* 0xfffffff804047812 */ /* 0x000fca00078ec0ff */
[----:B------:R-:W-:-:S05]  /*27d0*/  IMAD.IADD R4, R1, 0x1, R4 ;  /* 0x0000000101047824 */ /* 0x000fca00078e0204 */
[----:B------:R0:W5:Y:S01]  /*27e0*/  LDL.64 R16, [R4+0x50] ;  /* 0x0000500004107983 */ /* 0x0001620000100a00 */
[----:B------:R-:W-:Y:S01]  /*27f0*/  BSSY.RECONVERGENT B0, `(.L_x_94) ;  /* 0x0000006000007945 */ /* 0x000fe20003800200 */
.L_x_95:
[----:B0-----:R-:W0:Y:S02]  /*2800*/  LDS.64 R4, [R11+0x28] ;  /* 0x000028000b047984 */ /* 0x001e240000000a00 */
[----:B0----5:R-:W-:-:S05]  /*2810*/  IADD3 R6, P0, PT, R16, R4, RZ ;  /* 0x0000000410067210 */ /* 0x021fca0007f1e0ff */
[----:B------:R-:W-:-:S07]  /*2820*/  IMAD.X R7, R17, 0x1, R5, P0 ;  /* 0x0000000111077824 */ /* 0x000fce00000e0605 */
[----:B------:R-:W0:Y:S02]  /*2830*/  ATOMS.CAST.SPIN.64 P0, [R11+0x28], R4, R6 ;  /* 0x000028040b00758d */ /* 0x000e240001800406 */
[----:B0-----:R-:W-:Y:S05]  /*2840*/  @!P0 BRA `(.L_x_95) ;  /* 0xfffffffc00ec8947 */ /* 0x001fea000383ffff */
[----:B------:R-:W-:Y:S05]  /*2850*/  BSYNC.RECONVERGENT B0 ;  /* 0x0000000000007941 */ /* 0x000fea0003800200 */
.L_x_94:
[----:B------:R-:W-:-:S05]  /*2860*/  VIADD R4, R12, 0x38 ;  /* 0x000000380c047836 */ /* 0x000fca0000000000 */
[----:B------:R-:W-:-:S05]  /*2870*/  LOP3.LUT R4, R4, 0xfffffff8, RZ, 0xc0, !PT ;  /* 0xfffffff804047812 */ /* 0x000fca00078ec0ff */
[----:B------:R-:W-:-:S05]  /*2880*/  IMAD.IADD R4, R1, 0x1, R4 ;  /* 0x0000000101047824 */ /* 0x000fca00078e0204 */
[----:B------:R0:W5:Y:S01]  /*2890*/  LDL.64 R12, [R4+0x50] ;  /* 0x00005000040c7983 */ /* 0x0001620000100a00 */
[----:B------:R-:W-:Y:S01]  /*28a0*/  BSSY.RECONVERGENT B0, `(.L_x_96) ;  /* 0x0000006000007945 */ /* 0x000fe20003800200 */
.L_x_97:
[----:B0-----:R-:W0:Y:S02]  /*28b0*/  LDS.64 R4, [R11+0x30] ;  /* 0x000030000b047984 */ /* 0x001e240000000a00 */
[----:B0----5:R-:W-:-:S05]  /*28c0*/  IADD3 R6, P0, PT, R12, R4, RZ ;  /* 0x000000040c067210 */ /* 0x021fca0007f1e0ff */
[----:B------:R-:W-:-:S07]  /*28d0*/  IMAD.X R7, R13, 0x1, R5, P0 ;  /* 0x000000010d077824 */ /* 0x000fce00000e0605 */
[----:B------:R-:W0:Y:S02]  /*28e0*/  ATOMS.CAST.SPIN.64 P0, [R11+0x30], R4, R6 ;  /* 0x000030040b00758d */ /* 0x000e240001800406 */
[----:B0-----:R-:W-:Y:S05]  /*28f0*/  @!P0 BRA `(.L_x_97) ;  /* 0xfffffffc00ec8947 */ /* 0x001fea000383ffff */
[----:B------:R-:W-:Y:S05]  /*2900*/  BSYNC.RECONVERGENT B0 ;  /* 0x0000000000007941 */ /* 0x000fea0003800200 */
.L_x_96:
[----:B------:R-:W-:-:S07]  /*2910*/  VIADD R8, R8, 0x8 ;  /* 0x0000000808087836 */ /* 0x000fce0000000000 */
.L_x_81:
[----:B------:R-:W-:-:S04]  /*2920*/  ISETP.NE.U32.AND P0, PT, R10, RZ, PT ;  /* 0x000000ff0a00720c */ /* 0x000fc80003f05070 */
[----:B------:R-:W-:-:S13]  /*2930*/  ISETP.NE.AND.EX P0, PT, RZ, RZ, PT, P0 ;  /* 0x000000ffff00720c */ /* 0x000fda0003f05300 */
[----:B------:R-:W-:Y:S05]  /*2940*/  @!P0 BRA `(.L_x_46) ;  /* 0x0000000400188947 */ /* 0x000fea0003800000 */
[----:B------:R-:W-:Y:S02]  /*2950*/  ISETP.GE.U32.AND P0, PT, R10, 0x4, PT ;  /* 0x000000040a00780c */ /* 0x000fe40003f06070 */
[----:B------:R-:W-:Y:S02]  /*2960*/  LOP3.LUT R3, R3, 0x3, RZ, 0xc0, !PT ;  /* 0x0000000303037812 */ /* 0x000fe400078ec0ff */
[----:B------:R-:W-:-:S13]  /*2970*/  ISETP.GE.U32.AND.EX P0, PT, RZ, RZ, PT, P0 ;  /* 0x000000ffff00720c */ /* 0x000fda0003f06100 */
[----:B------:R-:W-:Y:S05]  /*2980*/  @!P0 BRA `(.L_x_98) ;  /* 0x0000000000b48947 */ /* 0x000fea0003800000 */
[----:B------:R-:W-:-:S04]  /*2990*/  IMAD.SHL.U32 R10, R8, 0x8, RZ ;  /* 0x00000008080a7824 */ /* 0x000fc800078e00ff */
[----:B------:R-:W-:-:S06]  /*29a0*/  IMAD.IADD R12, R1, 0x1, R10 ;  /* 0x00000001010c7824 */ /* 0x000fcc00078e020a */
[----:B------:R-:W5:Y:S01]  /*29b0*/  LDL.64 R12, [R12+0x50] ;  /* 0x000050000c0c7983 */ /* 0x000f620000100a00 */
[----:B------:R-:W-:Y:S01]  /*29c0*/  BSSY.RECONVERGENT B0, `(.L_x_99) ;  /* 0x0000007000007945 */ /* 0x000fe20003800200 */
[----:B------:R-:W-:-:S07]  /*29d0*/  IMAD R11, R8, 0x8, R9 ;  /* 0x00000008080b7824 */ /* 0x000fce00078e0209 */
.L_x_100:
[----:B------:R-:W0:Y:S02]  /*29e0*/  LDS.64 R4, [R11+-0x8] ;  /* 0xfffff8000b047984 */ /* 0x000e240000000a00 */
[----:B0----5:R-:W-:-:S05]  /*29f0*/  IADD3 R6, P0, PT, R12, R4, RZ ;  /* 0x000000040c067210 */ /* 0x021fca0007f1e0ff */
[----:B------:R-:W-:-:S07]  /*2a00*/  IMAD.X R7, R13, 0x1, R5, P0 ;  /* 0x000000010d077824 */ /* 0x000fce00000e0605 */
[----:B------:R-:W0:Y:S02]  /*2a10*/  ATOMS.CAST.SPIN.64 P0, [R11+-0x8], R4, R6 ;  /* 0xfffff8040b00758d */ /* 0x000e240001800406 */
[----:B0-----:R-:W-:Y:S05]  /*2a20*/  @!P0 BRA `(.L_x_100) ;  /* 0xfffffffc00ec8947 */ /* 0x001fea000383ffff */
[----:B------:R-:W-:Y:S05]  /*2a30*/  BSYNC.RECONVERGENT B0 ;  /* 0x0000000000007941 */ /* 0x000fea0003800200 */
.L_x_99:
[----:B------:R-:W-:-:S05]  /*2a40*/  VIADD R4, R10, 0x8 ;  /* 0x000000080a047836 */ /* 0x000fca0000000000 */
[----:B------:R-:W-:-:S05]  /*2a50*/  LOP3.LUT R4, R4, 0xfffffff8, RZ, 0xc0, !PT ;  /* 0xfffffff804047812 */ /* 0x000fca00078ec0ff */
[----:B------:R-:W-:-:S05]  /*2a60*/  IMAD.IADD R4, R1, 0x1, R4 ;  /* 0x0000000101047824 */ /* 0x000fca00078e0204 */
[----:B------:R0:W5:Y:S01]  /*2a70*/  LDL.64 R12, [R4+0x50] ;  /* 0x00005000040c7983 */ /* 0x0001620000100a00 */
[----:B------:R-:W-:Y:S01]  /*2a80*/  BSSY.RECONVERGENT B0, `(.L_x_101) ;  /* 0x0000006000007945 */ /* 0x000fe20003800200 */
.L_x_102:
[----:B0-----:R-:W0:Y:S02]  /*2a90*/  LDS.64 R4, [R11] ;  /* 0x000000000b047984 */ /* 0x001e240000000a00 */
[----:B0----5:R-:W-:-:S04]  /*2aa0*/  IADD3 R6, P0, PT, R12, R4, RZ ;  /* 0x000000040c067210 */ /* 0x021fc80007f1e0ff */
[----:B------:R-:W-:-:S08]  /*2ab0*/  IADD3.X R7, PT, PT, R13, R5, RZ, P0, !PT ;  /* 0x000000050d077210 */ /* 0x000fd000007fe4ff */
[----:B------:R-:W0:Y:S02]  /*2ac0*/  ATOMS.CAST.SPIN.64 P0, [R11], R4, R6 ;  /* 0x000000040b00758d */ /* 0x000e240001800406 */
[----:B0-----:R-:W-:Y:S05]  /*2ad0*/  @!P0 BRA `(.L_x_102) ;  /* 0xfffffffc00ec8947 */ /* 0x001fea000383ffff */
[----:B------:R-:W-:Y:S05]  /*2ae0*/  BSYNC.RECONVERGENT B0 ;  /* 0x0000000000007941 */ /* 0x000fea0003800200 */
.L_x_101:
[----:B------:R-:W-:-:S05]  /*2af0*/  VIADD R4, R10, 0x10 ;  /* 0x000000100a047836 */ /* 0x000fca0000000000 */
[----:B------:R-:W-:-:S05]  /*2b00*/  LOP3.LUT R4, R4, 0xfffffff8, RZ, 0xc0, !PT ;  /* 0xfffffff804047812 */ /* 0x000fca00078ec0ff */
[----:B------:R-:W-:-:S05]  /*2b10*/  IMAD.IADD R4, R1, 0x1, R4 ;  /* 0x0000000101047824 */ /* 0x000fca00078e0204 */
[----:B------:R0:W5:Y:S01]  /*2b20*/  LDL.64 R12, [R4+0x50] ;  /* 0x00005000040c7983 */ /* 0x0001620000100a00 */
[----:B------:R-:W-:Y:S01]  /*2b30*/  BSSY.RECONVERGENT B0, `(.L_x_103) ;  /* 0x0000006000007945 */ /* 0x000fe20003800200 */
.L_x_104:
[----:B0-----:R-:W0:Y:S02]  /*2b40*/  LDS.64 R4, [R11+0x8] ;  /* 0x000008000b047984 */ /* 0x001e240000000a00 */
[----:B0----5:R-:W-:-:S05]  /*2b50*/  IADD3 R6, P0, PT, R12, R4, RZ ;  /* 0x000000040c067210 */ /* 0x021fca0007f1e0ff */
[----:B------:R-:W-:-:S07]  /*2b60*/  IMAD.X R7, R13, 0x1, R5, P0 ;  /* 0x000000010d077824 */ /* 0x000fce00000e0605 */
[----:B------:R-:W0:Y:S02]  /*2b70*/  ATOMS.CAST.SPIN.64 P0, [R11+0x8], R4, R6 ;  /* 0x000008040b00758d */ /* 0x000e240001800406 */
[----:B0-----:R-:W-:Y:S05]  /*2b80*/  @!P0 BRA `(.L_x_104) ;  /* 0xfffffffc00ec8947 */ /* 0x001fea000383ffff */
[----:B------:R-:W-:Y:S05]  /*2b90*/  BSYNC.RECONVERGENT B0 ;  /* 0x0000000000007941 */ /* 0x000fea0003800200 */
.L_x_103:
[----:B------:R-:W-:-:S05]  /*2ba0*/  VIADD R4, R10, 0x18 ;  /* 0x000000180a047836 */ /* 0x000fca0000000000 */
[----:B------:R-:W-:-:S05]  /*2bb0*/  LOP3.LUT R4, R4, 0xfffffff8, RZ, 0xc0, !PT ;  /* 0xfffffff804047812 */ /* 0x000fca00078ec0ff */
[----:B------:R-:W-:-:S05]  /*2bc0*/  IMAD.IADD R4, R1, 0x1, R4 ;  /* 0x0000000101047824 */ /* 0x000fca00078e0204 */
[----:B------:R0:W5:Y:S01]  /*2bd0*/  LDL.64 R12, [R4+0x50] ;  /* 0x00005000040c7983 */ /* 0x0001620000100a00 */
[----:B------:R-:W-:Y:S01]  /*2be0*/  BSSY.RECONVERGENT B0, `(.L_x_105) ;  /* 0x0000006000007945 */ /* 0x000fe20003800200 */
.L_x_106:
[----:B0-----:R-:W0:Y:S02]  /*2bf0*/  LDS.64 R4, [R11+0x10] ;  /* 0x000010000b047984 */ /* 0x001e240000000a00 */
[----:B0----5:R-:W-:-:S05]  /*2c00*/  IADD3 R6, P0, PT, R12, R4, RZ ;  /* 0x000000040c067210 */ /* 0x021fca0007f1e0ff */
[----:B------:R-:W-:-:S07]  /*2c10*/  IMAD.X R7, R13, 0x1, R5, P0 ;  /* 0x000000010d077824 */ /* 0x000fce00000e0605 */
[----:B------:R-:W0:Y:S02]  /*2c20*/  ATOMS.CAST.SPIN.64 P0, [R11+0x10], R4, R6 ;  /* 0x000010040b00758d */ /* 0x000e240001800406 */
[----:B0-----:R-:W-:Y:S05]  /*2c30*/  @!P0 BRA `(.L_x_106) ;  /* 0xfffffffc00ec8947 */ /* 0x001fea000383ffff */
[----:B------:R-:W-:Y:S05]  /*2c40*/  BSYNC.RECONVERGENT B0 ;  /* 0x0000000000007941 */ /* 0x000fea0003800200 */
.L_x_105:
[----:B------:R-:W-:-:S07]  /*2c50*/  VIADD R8, R8, 0x4 ;  /* 0x0000000408087836 */ /* 0x000fce0000000000 */
.L_x_98:
[----:B------:R-:W-:-:S04]  /*2c60*/  ISETP.NE.U32.AND P0, PT, R3, RZ, PT ;  /* 0x000000ff0300720c */ /* 0x000fc80003f05070 */
[----:B------:R-:W-:-:S13]  /*2c70*/  ISETP.NE.AND.EX P0, PT, RZ, RZ, PT, P0 ;  /* 0x000000ffff00720c */ /* 0x000fda0003f05300 */
[----:B------:R-:W-:Y:S05]  /*2c80*/  @!P0 BRA `(.L_x_46) ;  /* 0x0000000000488947 */ /* 0x000fea0003800000 */
[----:B------:R-:W-:Y:S01]  /*2c90*/  UMOV UR4, URZ ;  /* 0x000000ff00047c82 */ /* 0x000fe20008000000 */
[----:B------:R-:W-:-:S05]  /*2ca0*/  UMOV UR5, URZ ;  /* 0x000000ff00057c82 */ /* 0x000fca0008000000 */
.L_x_109:
[----:B------:R-:W-:-:S06]  /*2cb0*/  IMAD.U32 R10, R8, 0x8, R1 ;  /* 0x00000008080a7824 */ /* 0x000fcc00078e0001 */
[----:B------:R-:W5:Y:S01]  /*2cc0*/  LDL.64 R10, [R10+0x50] ;  /* 0x000050000a0a7983 */ /* 0x000f620000100a00 */
[----:B------:R-:W-:Y:S01]  /*2cd0*/  BSSY.RECONVERGENT B0, `(.L_x_107) ;  /* 0x0000007000007945 */ /* 0x000fe20003800200 */
[----:B------:R-:W-:-:S07]  /*2ce0*/  IMAD R13, R8, 0x8, R9 ;  /* 0x00000008080d7824 */ /* 0x000fce00078e0209 */
.L_x_108:
[----:B------:R-:W0:Y:S02]  /*2cf0*/  LDS.64 R4, [R13+-0x8] ;  /* 0xfffff8000d047984 */ /* 0x000e240000000a00 */
[----:B0----5:R-:W-:-:S05]  /*2d00*/  IADD3 R6, P0, PT, R10, R4, RZ ;  /* 0x000000040a067210 */ /* 0x021fca0007f1e0ff */
[----:B------:R-:W-:-:S07]  /*2d10*/  IMAD.X R7, R11, 0x1, R5, P0 ;  /* 0x000000010b077824 */ /* 0x000fce00000e0605 */
[----:B------:R-:W0:Y:S02]  /*2d20*/  ATOMS.CAST.SPIN.64 P0, [R13+-0x8], R4, R6 ;  /* 0xfffff8040d00758d */ /* 0x000e240001800406 */
[----:B0-----:R-:W-:Y:S05]  /*2d30*/  @!P0 BRA `(.L_x_108) ;  /* 0xfffffffc00ec8947 */ /* 0x001fea000383ffff */
[----:B------:R-:W-:Y:S05]  /*2d40*/  BSYNC.RECONVERGENT B0 ;  /* 0x0000000000007941 */ /* 0x000fea0003800200 */
.L_x_107:
[----:B------:R-:W-:Y:S01]  /*2d50*/  UIADD3 UR4, UP0, UPT, UR4, 0x1, URZ ;  /* 0x0000000104047890 */ /* 0x000fe2000ff1e0ff */
[----:B------:R-:W-:-:S03]  /*2d60*/  VIADD R8, R8, 0x1 ;  /* 0x0000000108087836 */ /* 0x000fc60000000000 */
[----:B------:R-:W-:Y:S02]  /*2d70*/  UIADD3.X UR5, UPT, UPT, URZ, UR5, URZ, UP0, !UPT ;  /* 0x00000005ff057290 */ /* 0x000fe400087fe4ff */
[----:B------:R-:W-:-:S04]  /*2d80*/  ISETP.NE.U32.AND P0, PT, R3, UR4, PT ;  /* 0x0000000403007c0c */ /* 0x000fc8000bf05070 */
[----:B------:R-:W-:-:S13]  /*2d90*/  ISETP.NE.AND.EX P0, PT, RZ, UR5, PT, P0 ;  /* 0x00000005ff007c0c */ /* 0x000fda000bf05300 */
[----:B------:R-:W-:Y:S05]  /*2da0*/  @P0 BRA `(.L_x_109) ;  /* 0xfffffffc00c00947 */ /* 0x000fea000383ffff */
.L_x_46:
[----:B------:R-:W0:Y:S01]  /*2db0*/  S2R R6, SR_CgaCtaId ;  /* 0x0000000000067919 */ /* 0x000e220000008800 */
[----:B------:R-:W1:Y:S01]  /*2dc0*/  LDC.64 R4, c[0x0][0x398] ;  /* 0x0000e600ff047b82 */ /* 0x000e620000000a00 */
[----:B------:R-:W-:Y:S01]  /*2dd0*/  MOV R3, 0x400 ;  /* 0x0000040000037802 */ /* 0x000fe20000000f00 */
[----:B------:R-:W-:-:S04]  /*2de0*/  UMOV UR4, 0x2 ;  /* 0x0000000200047882 */ /* 0x000fc80000000000 */
[----:B------:R-:W-:Y:S02]  /*2df0*/  VIADD R3, R3, 0x1430 ;  /* 0x0000143003037836 */ /* 0x000fe40000000000 */
[----:B------:R-:W-:Y:S01]  /*2e00*/  BAR.SYNC.DEFER_BLOCKING 0x0 ;  /* 0x0000000000007b1d */ /* 0x000fe20000010000 */
[----:B-1----:R-:W-:-:S04]  /*2e10*/  IADD3 R4, P0, PT, R4, -0x2, RZ ;  /* 0xfffffffe04047810 */ /* 0x002fc80007f1e0ff */
[----:B------:R-:W-:Y:S02]  /*2e20*/  LOP3.LUT R7, R4, 0xfffffffc, RZ, 0xc0, !PT ;  /* 0xfffffffc04077812 */ /* 0x000fe400078ec0ff */
[----:B0-----:R-:W-:Y:S02]  /*2e30*/  LEA R3, R6, R3, 0x18 ;  /* 0x0000000306037211 */ /* 0x001fe400078ec0ff */
[----:B------:R-:W-:Y:S02]  /*2e40*/  IADD3.X R6, PT, PT, R5, -0x1, RZ, P0, !PT ;  /* 0xffffffff05067810 */ /* 0x000fe400007fe4ff */
[----:B------:R-:W-:Y:S01]  /*2e50*/  LOP3.LUT R5, R4, 0x3, RZ, 0xc0, !PT ;  /* 0x0000000304057812 */ /* 0x000fe200078ec0ff */
[----:B------:R-:W-:-:S04]  /*2e60*/  IMAD R12, R14, 0x50, R3 ;  /* 0x000000500e0c7824 */ /* 0x000fc800078e0203 */
[----:B------:R-:W-:-:S07]  /*2e70*/  VIADD R12, R12, 0x10 ;  /* 0x000000100c0c7836 */ /* 0x000fce0000000000 */
.L_x_127:
[----:B------:R-:W-:Y:S01]  /*2e80*/  UIADD3 UR5, UPT, UPT, UR4, 0x3fffff, URZ ;  /* 0x003fffff04057890 */ /* 0x000fe2000fffe0ff */
[----:B------:R-:W-:Y:S01]  /*2e90*/  ISETP.EQ.U32.AND P2, PT, R4, RZ, PT ;  /* 0x000000ff0400720c */ /* 0x000fe20003f42070 */
[----:B------:R-:W-:Y:S02]  /*2ea0*/  BSSY.RECONVERGENT B0, `(.L_x_110) ;  /* 0x000005f000007945 */ /* 0x000fe40003800200 */
[----:B------:R-:W-:Y:S02]  /*2eb0*/  UIADD3 UR6, UPT, UPT, UR5, UR4, URZ ;  /* 0x0000000405067290 */ /* 0x000fe4000fffe0ff */
[----:B------:R-:W-:-:S04]  /*2ec0*/  LOP3.LUT P0, RZ, R15, UR5, RZ, 0xc0, !PT ;  /* 0x000000050fff7c12 */ /* 0x000fc8000f80c0ff */
[----:B------:R-:W-:-:S04]  /*2ed0*/  LOP3.LUT P1, RZ, R15, UR6, RZ, 0xc0, !PT ;  /* 0x000000060fff7c12 */ /* 0x000fc8000f82c0ff */
[----:B------:R-:W-:-:S04]  /*2ee0*/  ISETP.EQ.OR.EX P1, PT, R6, RZ, !P1, P2 ;  /* 0x000000ff0600720c */ /* 0x000fc80004f22720 */
[----:B------:R-:W-:-:S13]  /*2ef0*/  PLOP3.LUT P0, PT, P0, P1, PT, 0xf8, 0x8f ;  /* 0x00000000008f781c */ /* 0x000fda0000703f70 */
[----:B012---:R-:W-:Y:S05]  /*2f00*/  @P0 BRA `(.L_x_111) ;  /* 0x0000000400600947 */ /* 0x007fea0003800000 */
[----:B------:R-:W-:Y:S01]  /*2f10*/  ISETP.GE.U32.AND P0, PT, R0, 0x3, PT ;  /* 0x000000030000780c */ /* 0x000fe20003f06070 */
[----:B------:R-:W-:Y:S02]  /*2f20*/  VIADD R18, R15, -UR4 ;  /* 0x800000040f127c36 */ /* 0x000fe40008000000 */
[----:B------:R-:W-:Y:S01]  /*2f30*/  IMAD.MOV.U32 R19, RZ, RZ, RZ ;  /* 0x000000ffff137224 */ /* 0x000fe200078e00ff */
[----:B------:R-:W-:Y:S02]  /*2f40*/  ISETP.GE.U32.AND.EX P0, PT, R2, RZ, PT, P0 ;  /* 0x000000ff0200720c */ /* 0x000fe40003f06100 */
[----:B------:R-:W-:-:S11]  /*2f50*/  SHF.R.U32.HI R18, RZ, 0x1, R18 ;  /* 0x00000001ff127819 */ /* 0x000fd60000011612 */
[----:B------:R-:W-:Y:S05]  /*2f60*/  @!P0 BRA `(.L_x_112) ;  /* 0x0000000000b88947 */ /* 0x000fea0003800000 */
[----:B------:R-:W-:Y:S02]  /*2f70*/  IMAD R17, R18, 0x50, R3 ;  /* 0x0000005012117824 */ /* 0x000fe400078e0203 */
[----:B------:R-:W-:Y:S02]  /*2f80*/  IMAD.MOV.U32 R19, RZ, RZ, RZ ;  /* 0x000000ffff137224 */ /* 0x000fe400078e00ff */
[----:B------:R-:W-:Y:S01]  /*2f90*/  IMAD.MOV.U32 R16, RZ, RZ, R12 ;  /* 0x000000ffff107224 */ /* 0x000fe200078e000c */
[----:B------:R-:W-:Y:S01]  /*2fa0*/  IADD3 R17, PT, PT, R17, 0x10, RZ ;  /* 0x0000001011117810 */ /* 0x000fe20007ffe0ff */
[----:B------:R-:W-:Y:S02]  /*2fb0*/  IMAD.MOV.U32 R14, RZ, RZ, R7 ;  /* 0x000000ffff0e7224 */ /* 0x000fe400078e0007 */
[----:B------:R-:W-:-:S07]  /*2fc0*/  IMAD.MOV.U32 R13, RZ, RZ, R6 ;  /* 0x000000ffff0d7224 */ /* 0x000fce00078e0006 */
.L_x_121:
[----:B------:R0:W1:Y:S01]  /*2fd0*/  LDS.64 R20, [R16+-0x10] ;  /* 0xfffff00010147984 */ /* 0x0000620000000a00 */
[----:B------:R-:W-:Y:S01]  /*2fe0*/  BSSY.RECONVERGENT B1, `(.L_x_113) ;  /* 0x0000006000017945 */ /* 0x000fe20003800200 */
.L_x_114:
[----:B------:R-:W1:Y:S02]  /*2ff0*/  LDS.64 R8, [R17+-0x10] ;  /* 0xfffff00011087984 */ /* 0x000e640000000a00 */
[----:B-1----:R-:W-:-:S05]  /*3000*/  IADD3 R10, P0, PT, R20, R8, RZ ;  /* 0x00000008140a7210 */ /* 0x002fca0007f1e0ff */
[----:B------:R-:W-:-:S07]  /*3010*/  IMAD.X R11, R21, 0x1, R9, P0 ;  /* 0x00000001150b7824 */ /* 0x000fce00000e0609 */
[----:B------:R-:W1:Y:S02]  /*3020*/  ATOMS.CAST.SPIN.64 P0, [R17+-0x10], R8, R10 ;  /* 0xfffff0081100758d */ /* 0x000e64000180040a */
[----:B-1----:R-:W-:Y:S05]  /*3030*/  @!P0 BRA `(.L_x_114) ;  /* 0xfffffffc00ec8947 */ /* 0x002fea000383ffff */
[----:B------:R-:W-:Y:S05]  /*3040*/  BSYNC.RECONVERGENT B1 ;  /* 0x0000000000017941 */ /* 0x000fea0003800200 */
.L_x_113:
[----:B------:R1:W2:Y:S01]  /*3050*/  LDS.64 R20, [R16+-0x8] ;  /* 0xfffff80010147984 */ /* 0x0002a20000000a00 */
[----:B------:R-:W-:Y:S01]  /*3060*/  BSSY.RECONVERGENT B1, `(.L_x_115) ;  /* 0x0000006000017945 */ /* 0x000fe20003800200 */
.L_x_116:
[----:B------:R-:W2:Y:S02]  /*3070*/  LDS.64 R8, [R17+-0x8] ;  /* 0xfffff80011087984 */ /* 0x000ea40000000a00 */
[----:B--2---:R-:W-:-:S05]  /*3080*/  IADD3 R10, P0, PT, R20, R8, RZ ;  /* 0x00000008140a7210 */ /* 0x004fca0007f1e0ff */
[----:B------:R-:W-:-:S07]  /*3090*/  IMAD.X R11, R21, 0x1, R9, P0 ;  /* 0x00000001150b7824 */ /* 0x000fce00000e0609 */
[----:B------:R-:W2:Y:S02]  /*30a0*/  ATOMS.CAST.SPIN.64 P0, [R17+-0x8], R8, R10 ;  /* 0xfffff8081100758d */ /* 0x000ea4000180040a */
[----:B--2---:R-:W-:Y:S05]  /*30b0*/  @!P0 BRA `(.L_x_116) ;  /* 0xfffffffc00ec8947 */ /* 0x004fea000383ffff */
[----:B------:R-:W-:Y:S05]  /*30c0*/  BSYNC.RECONVERGENT B1 ;  /* 0x0000000000017941 */ /* 0x000fea0003800200 */
.L_x_115:
[----:B------:R2:W3:Y:S01]  /*30d0*/  LDS.64 R20, [R16] ;  /* 0x0000000010147984 */ /* 0x0004e20000000a00 */
[----:B------:R-:W-:Y:S01]  /*30e0*/  BSSY.RECONVERGENT B1, `(.L_x_117) ;  /* 0x0000006000017945 */ /* 0x000fe20003800200 */
.L_x_118:
[----:B------:R-:W3:Y:S02]  /*30f0*/  LDS.64 R8, [R17] ;  /* 0x0000000011087984 */ /* 0x000ee40000000a00 */
[----:B---3--:R-:W-:-:S05]  /*3100*/  IADD3 R10, P0, PT, R20, R8, RZ ;  /* 0x00000008140a7210 */ /* 0x008fca0007f1e0ff */
[----:B------:R-:W-:-:S07]  /*3110*/  IMAD.X R11, R21, 0x1, R9, P0 ;  /* 0x00000001150b7824 */ /* 0x000fce00000e0609 */
[----:B------:R-:W3:Y:S02]  /*3120*/  ATOMS.CAST.SPIN.64 P0, [R17], R8, R10 ;  /* 0x000000081100758d */ /* 0x000ee4000180040a */
[----:B---3--:R-:W-:Y:S05]  /*3130*/  @!P0 BRA `(.L_x_118) ;  /* 0xfffffffc00ec8947 */ /* 0x008fea000383ffff */
[----:B------:R-:W-:Y:S05]  /*3140*/  BSYNC.RECONVERGENT B1 ;  /* 0x0000000000017941 */ /* 0x000fea0003800200 */
.L_x_117:
[----:B------:R3:W4:Y:S01]  /*3150*/  LDS.64 R20, [R16+0x8] ;  /* 0x0000080010147984 */ /* 0x0007220000000a00 */
[----:B------:R-:W-:Y:S01]  /*3160*/  BSSY.RECONVERGENT B1, `(.L_x_119) ;  /* 0x0000006000017945 */ /* 0x000fe20003800200 */
.L_x_120:
[----:B------:R-:W4:Y:S02]  /*3170*/  LDS.64 R8, [R17+0x8] ;  /* 0x0000080011087984 */ /* 0x000f240000000a00 */
[----:B----4-:R-:W-:-:S05]  /*3180*/  IADD3 R10, P0, PT, R20, R8, RZ ;  /* 0x00000008140a7210 */ /* 0x010fca0007f1e0ff */
[----:B------:R-:W-:-:S07]  /*3190*/  IMAD.X R11, R21, 0x1, R9, P0 ;  /* 0x00000001150b7824 */ /* 0x000fce00000e0609 */
[----:B------:R-:W4:Y:S02]  /*31a0*/  ATOMS.CAST.SPIN.64 P0, [R17+0x8], R8, R10 ;  /* 0x000008081100758d */ /* 0x000f24000180040a */
[----:B----4-:R-:W-:Y:S05]  /*31b0*/  @!P0 BRA `(.L_x_120) ;  /* 0xfffffffc00ec8947 */ /* 0x010fea000383ffff */
[----:B------:R-:W-:Y:S05]  /*31c0*/  BSYNC.RECONVERGENT B1 ;  /* 0x0000000000017941 */ /* 0x000fea0003800200 */
.L_x_119:
[----:B------:R-:W-:Y:S01]  /*31d0*/  IADD3 R14, P0, PT, R14, -0x4, RZ ;  /* 0xfffffffc0e0e7810 */ /* 0x000fe20007f1e0ff */
[----:B------:R-:W-:Y:S02]  /*31e0*/  VIADD R19, R19, 0x4 ;  /* 0x0000000413137836 */ /* 0x000fe40000000000 */
[----:B0123--:R-:W-:Y:S01]  /*31f0*/  VIADD R16, R16, 0x20 ;  /* 0x0000002010107836 */ /* 0x00ffe20000000000 */
[----:B------:R-:W-:Y:S01]  /*3200*/  IADD3.X R13, PT, PT, R13, -0x1, RZ, P0, !PT ;  /* 0xffffffff0d0d7810 */ /* 0x000fe200007fe4ff */
[----:B------:R-:W-:Y:S01]  /*3210*/  VIADD R17, R17, 0x20 ;  /* 0x0000002011117836 */ /* 0x000fe20000000000 */
[----:B------:R-:W-:-:S04]  /*3220*/  ISETP.NE.U32.AND P0, PT, R14, RZ, PT ;  /* 0x000000ff0e00720c */ /* 0x000fc80003f05070 */
[----:B------:R-:W-:-:S13]  /*3230*/  ISETP.NE.AND.EX P0, PT, R13, RZ, PT, P0 ;  /* 0x000000ff0d00720c */ /* 0x000fda0003f05300 */
[----:B------:R-:W-:Y:S05]  /*3240*/  @P0 BRA `(.L_x_121) ;  /* 0xfffffffc00600947 */ /* 0x000fea000383ffff */
.L_x_112:
[----:B------:R-:W-:-:S04]  /*3250*/  ISETP.NE.U32.AND P0, PT, R5, RZ, PT ;  /* 0x000000ff0500720c */ /* 0x000fc80003f05070 */
[----:B------:R-:W-:-:S13]  /*3260*/  ISETP.NE.AND.EX P0, PT, RZ, RZ, PT, P0 ;  /* 0x000000ffff00720c */ /* 0x000fda0003f05300 */
[----:B------:R-:W-:Y:S05]  /*3270*/  @!P0 BRA `(.L_x_111) ;  /* 0x0000000000848947 */ /* 0x000fea0003800000 */
[----:B------:R-:W-:Y:S01]  /*3280*/  SHF.R.U32.HI R8, RZ, 0x1, R15 ;  /* 0x00000001ff087819 */ /* 0x000fe2000001160f */
[--C-:B------:R-:W-:Y:S01]  /*3290*/  IMAD R18, R18, 0x50, R3.reuse ;  /* 0x0000005012127824 */ /* 0x100fe200078e0203 */
[----:B------:R-:W-:Y:S01]  /*32a0*/  ISETP.NE.U32.AND P0, PT, R5, 0x1, PT ;  /* 0x000000010500780c */ /* 0x000fe20003f05070 */
[----:B------:R-:W-:Y:S02]  /*32b0*/  BSSY.RECONVERGENT B1, `(.L_x_122) ;  /* 0x000000b000017945 */ /* 0x000fe40003800200 */
[----:B------:R-:W-:Y:S01]  /*32c0*/  IMAD R8, R8, 0x50, R3 ;  /* 0x0000005008087824 */ /* 0x000fe200078e0203 */
[----:B------:R-:W-:-:S03]  /*32d0*/  ISETP.NE.AND.EX P0, PT, RZ, RZ, PT, P0 ;  /* 0x000000ffff00720c */ /* 0x000fc60003f05300 */
[C---:B------:R-:W-:Y:S02]  /*32e0*/  IMAD R13, R19.reuse, 0x8, R8 ;  /* 0x00000008130d7824 */ /* 0x040fe400078e0208 */
[----:B------:R-:W-:-:S03]  /*32f0*/  IMAD R19, R19, 0x8, R18 ;  /* 0x0000000813137824 */ /* 0x000fc600078e0212 */
[----:B------:R0:W1:Y:S05]  /*3300*/  LDS.64 R16, [R13] ;  /* 0x000000000d107984 */ /* 0x00006a0000000a00 */
.L_x_123:
[----:B------:R-:W1:Y:S02]  /*3310*/  LDS.64 R8, [R19] ;  /* 0x0000000013087984 */ /* 0x000e640000000a00 */
[----:B-1----:R-:W-:-:S05]  /*3320*/  IADD3 R10, P1, PT, R16, R8, RZ ;  /* 0x00000008100a7210 */ /* 0x002fca0007f3e0ff */
[----:B------:R-:W-:-:S07]  /*3330*/  IMAD.X R11, R17, 0x1, R9, P1 ;  /* 0x00000001110b7824 */ /* 0x000fce00008e0609 */
[----:B------:R-:W1:Y:S02]  /*3340*/  ATOMS.CAST.SPIN.64 P1, [R19], R8, R10 ;  /* 0x000000081300758d */ /* 0x000e64000182040a */
[----:B-1----:R-:W-:Y:S05]  /*3350*/  @!P1 BRA `(.L_x_123) ;  /* 0xfffffffc00ec9947 */ /* 0x002fea000383ffff */
[----:B------:R-:W-:Y:S05]  /*3360*/  BSYNC.RECONVERGENT B1 ;  /* 0x0000000000017941 */ /* 0x000fea0003800200 */
.L_x_122:
[----:B------:R-:W-:Y:S05]  /*3370*/  @!P0 BRA `(.L_x_111) ;  /* 0x0000000000448947 */ /* 0x000fea0003800000 */
[----:B------:R1:W2:Y:S01]  /*3380*/  LDS.64 R16, [R13+0x8] ;  /* 0x000008000d107984 */ /* 0x0002a20000000a00 */
[----:B------:R-:W-:Y:S01]  /*3390*/  ISETP.NE.U32.AND P0, PT, R5, 0x2, PT ;  /* 0x000000020500780c */ /* 0x000fe20003f05070 */
[----:B------:R-:W-:Y:S03]  /*33a0*/  BSSY.RECONVERGENT B1, `(.L_x_124) ;  /* 0x0000007000017945 */ /* 0x000fe60003800200 */
[----:B------:R-:W-:-:S13]  /*33b0*/  ISETP.NE.AND.EX P0, PT, RZ, RZ, PT, P0 ;  /* 0x000000ffff00720c */ /* 0x000fda0003f05300 */
.L_x_125:
[----:B------:R-:W2:Y:S02]  /*33c0*/  LDS.64 R8, [R19+0x8] ;  /* 0x0000080013087984 */ /* 0x000ea40000000a00 */
[----:B--2---:R-:W-:-:S05]  /*33d0*/  IADD3 R10, P1, PT, R16, R8, RZ ;  /* 0x00000008100a7210 */ /* 0x004fca0007f3e0ff */
[----:B------:R-:W-:-:S07]  /*33e0*/  IMAD.X R11, R17, 0x1, R9, P1 ;  /* 0x00000001110b7824 */ /* 0x000fce00008e0609 */
[----:B------:R-:W2:Y:S02]  /*33f0*/  ATOMS.CAST.SPIN.64 P1, [R19+0x8], R8, R10 ;  /* 0x000008081300758d */ /* 0x000ea4000182040a */
[----:B--2---:R-:W-:Y:S05]  /*3400*/  @!P1 BRA `(.L_x_125) ;  /* 0xfffffffc00ec9947 */ /* 0x004fea000383ffff */
[----:B------:R-:W-:Y:S05]  /*3410*/  BSYNC.RECONVERGENT B1 ;  /* 0x0000000000017941 */ /* 0x000fea0003800200 */
.L_x_124:
[----:B------:R-:W-:Y:S05]  /*3420*/  @!P0 BRA `(.L_x_111) ;  /* 0x0000000000188947 */ /* 0x000fea0003800000 */
[----:B------:R2:W3:Y:S02]  /*3430*/  LDS.64 R16, [R13+0x10] ;  /* 0x000010000d107984 */ /* 0x0004e40000000a00 */
.L_x_126:
[----:B------:R-:W3:Y:S02]  /*3440*/  LDS.64 R8, [R19+0x10] ;  /* 0x0000100013087984 */ /* 0x000ee40000000a00 */
[----:B---3--:R-:W-:-:S05]  /*3450*/  IADD3 R10, P0, PT, R16, R8, RZ ;  /* 0x00000008100a7210 */ /* 0x008fca0007f1e0ff */
[----:B------:R-:W-:-:S07]  /*3460*/  IMAD.X R11, R17, 0x1, R9, P0 ;  /* 0x00000001110b7824 */ /* 0x000fce00000e0609 */
[----:B------:R-:W3:Y:S02]  /*3470*/  ATOMS.CAST.SPIN.64 P0, [R19+0x10], R8, R10 ;  /* 0x000010081300758d */ /* 0x000ee4000180040a */
[----:B---3--:R-:W-:Y:S05]  /*3480*/  @!P0 BRA `(.L_x_126) ;  /* 0xfffffffc00ec8947 */ /* 0x008fea000383ffff */
.L_x_111:
[----:B------:R-:W-:Y:S05]  /*3490*/  BSYNC.RECONVERGENT B0 ;  /* 0x0000000000007941 */ /* 0x000fea0003800200 */
.L_x_110:
[----:B------:R-:W-:Y:S01]  /*34a0*/  BAR.SYNC.DEFER_BLOCKING 0x0 ;  /* 0x0000000000007b1d */ /* 0x000fe20000010000 */
[----:B------:R-:W-:Y:S02]  /*34b0*/  UISETP.GE.U32.AND UP0, UPT, UR4, 0x40, UPT ;  /* 0x000000400400788c */ /* 0x000fe4000bf06070 */
[----:B------:R-:W-:-:S07]  /*34c0*/  USHF.L.U32 UR5, UR4, 0x1, URZ ;  /* 0x0000000104057899 */ /* 0x000fce00080006ff */
[----:B------:R-:W-:Y:S01]  /*34d0*/  UMOV UR4, UR5 ;  /* 0x0000000500047c82 */ /* 0x000fe20008000000 */
[----:B------:R-:W-:Y:S05]  /*34e0*/  BRA.U !UP0, `(.L_x_127) ;  /* 0xfffffff908647547 */ /* 0x000fea000b83ffff */
[----:B------:R-:W3:Y:S01]  /*34f0*/  S2R R7, SR_TID.X ;  /* 0x0000000000077919 */ /* 0x000ee20000002100 */
[----:B------:R-:W3:Y:S02]  /*3500*/  S2R R8, SR_TID.Y ;  /* 0x0000000000087919 */ /* 0x000ee40000002200 */
[----:B---3--:R-:W-:-:S13]  /*3510*/  LOP3.LUT P0, RZ, R7, R8, RZ, 0xfc, !PT ;  /* 0x0000000807ff7212 */ /* 0x008fda000780fcff */
[----:B------:R-:W-:Y:S05]  /*3520*/  @P0 EXIT ;  /* 0x000000000000094d */ /* 0x000fea0003800000 */
[----:B------:R-:W3:Y:S01]  /*3530*/  LDL.64 R10, [R1+0x50] ;  /* 0x00005000010a7983 */ /* 0x000ee20000100a00 */
[----:B------:R-:W3:Y:S01]  /*3540*/  LDC.64 R8, c[0x0][0x3a0] ;  /* 0x0000e800ff087b82 */ /* 0x000ee20000000a00 */
[----:B------:R-:W-:-:S04]  /*3550*/  ISETP.GT.U32.AND P0, PT, R0, -0x3, PT ;  /* 0xfffffffd0000780c */ /* 0x000fc80003f04070 */
[----:B------:R-:W-:Y:S01]  /*3560*/  ISETP.GT.U32.AND.EX P0, PT, R2, -0x1, PT, P0 ;  /* 0xffffffff0200780c */ /* 0x000fe20003f04100 */
[----:B---3--:R3:W-:-:S12]  /*3570*/  REDG.E.ADD.64.STRONG.GPU desc[UR10][R8.64], R10 ;  /* 0x0000000a0800798e */ /* 0x0087d8000c12e50a */
[----:B------:R-:W-:Y:S05]  /*3580*/  @P0 EXIT ;  /* 0x000000000000094d */ /* 0x000fea0003800000 */
[----:B------:R-:W-:Y:S01]  /*3590*/  ISETP.GE.U32.AND P1, PT, R0, 0x7, PT ;  /* 0x000000070000780c */ /* 0x000fe20003f26070 */
[----:B------:R-:W-:Y:S01]  /*35a0*/  IMAD.MOV.U32 R0, RZ, RZ, RZ ;  /* 0x000000ffff007224 */ /* 0x000fe200078e00ff */
[----:B------:R-:W-:Y:S02]  /*35b0*/  LOP3.LUT R7, R4, 0x7, RZ, 0xc0, !PT ;  /* 0x0000000704077812 */ /* 0x000fe400078ec0ff */
[----:B------:R-:W-:Y:S01]  /*35c0*/  ISETP.GE.U32.AND.EX P1, PT, R2, RZ, PT, P1 ;  /* 0x000000ff0200720c */ /* 0x000fe20003f26110 */
[----:B------:R-:W-:Y:S01]  /*35d0*/  IMAD.MOV.U32 R2, RZ, RZ, 0x1 ;  /* 0x00000001ff027424 */ /* 0x000fe200078e00ff */
[----:B------:R-:W-:-:S04]  /*35e0*/  ISETP.NE.U32.AND P0, PT, R7, RZ, PT ;  /* 0x000000ff0700720c */ /* 0x000fc80003f05070 */
[----:B------:R-:W-:-:S07]  /*35f0*/  ISETP.NE.AND.EX P0, PT, RZ, RZ, PT, P0 ;  /* 0x000000ffff00720c */ /* 0x000fce0003f05300 */
[----:B------:R-:W-:Y:S06]  /*3600*/  @!P1 BRA `(.L_x_128) ;  /* 0x0000000800bc9947 */ /* 0x000fec0003800000 */
[----:B------:R-:W4:Y:S01]  /*3610*/  LDCU.64 UR4, c[0x0][0x3a0] ;  /* 0x00007400ff0477ac */ /* 0x000f220008000a00 */
[----:B------:R-:W-:Y:S01]  /*3620*/  LOP3.LUT R17, R4, 0xfffffff8, RZ, 0xc0, !PT ;  /* 0xfffffff804117812 */ /* 0x000fe200078ec0ff */
[----:B------:R-:W-:Y:S02]  /*3630*/  VIADD R4, R3, 0x20 ;  /* 0x0000002003047836 */ /* 0x000fe40000000000 */
[----:B------:R-:W-:Y:S02]  /*3640*/  IMAD.MOV.U32 R2, RZ, RZ, 0x1 ;  /* 0x00000001ff027424 */ /* 0x000fe400078e00ff */
[----:B------:R-:W-:Y:S01]  /*3650*/  IMAD.MOV.U32 R0, RZ, RZ, RZ ;  /* 0x000000ffff007224 */ /* 0x000fe200078e00ff */
[----:B----4-:R-:W-:-:S04]  /*3660*/  UIADD3 UR4, UP0, UPT, UR4, 0x20, URZ ;  /* 0x0000002004047890 */ /* 0x010fc8000ff1e0ff */
[----:B------:R-:W-:Y:S02]  /*3670*/  UIADD3.X UR5, UPT, UPT, URZ, UR5, URZ, UP0, !UPT ;  /* 0x00000005ff057290 */ /* 0x000fe400087fe4ff */
[----:B------:R-:W-:-:S04]  /*3680*/  IMAD.U32 R22, RZ, RZ, UR4 ;  /* 0x00000004ff167e24 */ /* 0x000fc8000f8e00ff */
[----:B------:R-:W-:-:S07]  /*3690*/  IMAD.U32 R26, RZ, RZ, UR5 ;  /* 0x00000005ff1a7e24 */ /* 0x000fce000f8e00ff */
.L_x_129:
[----:B012---:R-:W0:Y:S01]  /*36a0*/  LDS.128 R12, [R4+-0x20] ;  /* 0xffffe000040c7984 */ /* 0x007e220000000c00 */
[----:B------:R-:W-:Y:S02]  /*36b0*/  VOTEU.ANY UR4, UPT, PT ;  /* 0x0000000000047886 */ /* 0x000fe400038e0100 */
[----:B------:R-:W-:Y:S01]  /*36c0*/  UPOPC UR5, UR4 ;  /* 0x00000004000572bf */ /* 0x000fe20008000000 */
[----:B------:R-:W1:Y:S01]  /*36d0*/  S2R R16, SR_LANEID ;  /* 0x0000000000107919 */ /* 0x000e620000000000 */
[----:B------:R-:W-:Y:S01]  /*36e0*/  UFLO.U32 UR4, UR4 ;  /* 0x00000004000472bd */ /* 0x000fe200080e0000 */
[--C-:B0-----:R-:W-:Y:S02]  /*36f0*/  SHF.R.U32.HI R27, RZ, 0x9, R13.reuse ;  /* 0x00000009ff1b7819 */ /* 0x101fe4000001160d */
[----:B---3--:R-:W-:Y:S02]  /*3700*/  SHF.R.U64 R9, R12, 0x9, R13 ;  /* 0x000000090c097819 */ /* 0x008fe4000000120d */
[--C-:B------:R-:W-:Y:S01]  /*3710*/  SHF.R.U32.HI R23, RZ, 0x9, R15.reuse ;  /* 0x00000009ff177819 */ /* 0x100fe2000001160f */
[----:B------:R-:W-:Y:S01]  /*3720*/  IMAD.WIDE.U32 R18, R27, -0x5f64a5ad, RZ ;  /* 0xa09b5a531b127825 */ /* 0x000fe200078e00ff */
[----:B------:R-:W-:-:S03]  /*3730*/  SHF.R.U64 R21, R14, 0x9, R15 ;  /* 0x000000090e157819 */ /* 0x000fc6000000120f */
[----:B------:R-:W-:-:S04]  /*3740*/  IMAD.WIDE.U32 R18, P1, R9, 0x44b82f, R18 ;  /* 0x0044b82f09127825 */ /* 0x000fc80007820012 */
[----:B------:R-:W-:Y:S01]  /*3750*/  IMAD.WIDE.U32 R8, R9, -0x5f64a5ad, RZ ;  /* 0xa09b5a5309087825 */ /* 0x000fe200078e00ff */
[----:B------:R-:W-:-:S03]  /*3760*/  IADD3.X R25, PT, PT, RZ, RZ, RZ, P1, !PT ;  /* 0x000000ffff197210 */ /* 0x000fc60000ffe4ff */
[----:B------:R-:W-:Y:S01]  /*3770*/  IMAD.MOV.U32 R24, RZ, RZ, R19 ;  /* 0x000000ffff187224 */ /* 0x000fe200078e0013 */
[----:B------:R-:W-:Y:S01]  /*3780*/  IADD3 RZ, P1, PT, R9, R18, RZ ;  /* 0x0000001209ff7210 */ /* 0x000fe20007f3e0ff */
[----:B------:R-:W-:Y:S01]  /*3790*/  IMAD.WIDE.U32 R18, R23, -0x5f64a5ad, RZ ;  /* 0xa09b5a5317127825 */ /* 0x000fe200078e00ff */
[----:B------:R-:W0:Y:S03]  /*37a0*/  LDS.128 R8, [R4+-0x10] ;  /* 0xfffff00004087984 */ /* 0x000e260000000c00 */
[----:B------:R-:W-:-:S04]  /*37b0*/  IMAD.WIDE.U32.X R24, R27, 0x44b82f, R24, P1 ;  /* 0x0044b82f1b187825 */ /* 0x000fc800008e0418 */
[C---:B------:R-:W-:Y:S01]  /*37c0*/  IMAD.WIDE.U32 R18, P1, R21.reuse, 0x44b82f, R18 ;  /* 0x0044b82f15127825 */ /* 0x040fe20007820012 */
[--C-:B------:R-:W-:Y:S02]  /*37d0*/  SHF.R.U64 R27, R24, 0xb, R25.reuse ;  /* 0x0000000b181b7819 */ /* 0x100fe40000001219 */
[----:B------:R-:W-:Y:S01]  /*37e0*/  SHF.R.U32.HI R24, RZ, 0xb, R25 ;  /* 0x0000000bff187819 */ /* 0x000fe20000011619 */
[----:B------:R-:W-:-:S04]  /*37f0*/  IMAD.WIDE.U32 R20, R21, -0x5f64a5ad, RZ ;  /* 0xa09b5a5315147825 */ /* 0x000fc800078e00ff */
[----:B------:R-:W-:Y:S01]  /*3800*/  IMAD.MOV.U32 R20, RZ, RZ, R19 ;  /* 0x000000ffff147224 */ /* 0x000fe200078e0013 */
[----:B------:R-:W-:Y:S01]  /*3810*/  IADD3 RZ, P2, PT, R21, R18, RZ ;  /* 0x0000001215ff7210 */ /* 0x000fe20007f5e0ff */
[----:B------:R-:W-:Y:S01]  /*3820*/  IMAD.X R21, RZ, RZ, RZ, P1 ;  /* 0x000000ffff157224 */ /* 0x000fe200008e06ff */
[----:B-1----:R-:W-:Y:S01]  /*3830*/  ISETP.EQ.U32.AND P1, PT, R16, UR4, PT ;  /* 0x0000000410007c0c */ /* 0x002fe2000bf22070 */
[----:B------:R-:W-:-:S04]  /*3840*/  IMAD.WIDE.U32 R12, R27, -0x3b9aca00, R12 ;  /* 0xc46536001b0c7825 */ /* 0x000fc800078e000c */
[----:B------:R-:W-:Y:S02]  /*3850*/  IMAD R24, R24, -0x3b9aca00, RZ ;  /* 0xc465360018187824 */ /* 0x000fe400078e02ff */
[----:B------:R-:W-:-:S03]  /*3860*/  IMAD.WIDE.U32.X R20, R23, 0x44b82f, R20, P2 ;  /* 0x0044b82f17147825 */ /* 0x000fc600010e0414 */
[----:B------:R-:W-:Y:S01]  /*3870*/  IADD3 R27, PT, PT, R13, -R27, R24 ;  /* 0x8000001b0d1b7210 */ /* 0x000fe20007ffe018 */
[----:B------:R-:W-:Y:S01]  /*3880*/  IMAD.WIDE.U32 R28, R12, UR5, RZ ;  /* 0x000000050c1c7c25 */ /* 0x000fe2000f8e00ff */
[--C-:B------:R-:W-:Y:S02]  /*3890*/  SHF.R.U64 R13, R20, 0xb, R21.reuse ;  /* 0x0000000b140d7819 */ /* 0x100fe40000001215 */
[----:B------:R-:W-:Y:S01]  /*38a0*/  SHF.R.U32.HI R20, RZ, 0xb, R21 ;  /* 0x0000000bff147819 */ /* 0x000fe20000011615 */
[----:B------:R-:W-:Y:S02]  /*38b0*/  IMAD R27, R27, UR5, RZ ;  /* 0x000000051b1b7c24 */ /* 0x000fe4000f8e02ff */
[----:B------:R-:W-:-:S04]  /*38c0*/  IMAD.WIDE.U32 R24, R13, -0x3b9aca00, R14 ;  /* 0xc46536000d187825 */ /* 0x000fc800078e000e */
[----:B------:R-:W-:Y:S01]  /*38d0*/  IMAD R16, R20, -0x3b9aca00, RZ ;  /* 0xc465360014107824 */ /* 0x000fe200078e02ff */
[----:B0-----:R-:W-:Y:S01]  /*38e0*/  SHF.R.U64 R23, R8, 0x9, R9 ;  /* 0x0000000908177819 */ /* 0x001fe20000001209 */
[----:B------:R-:W-:Y:S01]  /*38f0*/  IMAD.IADD R29, R29, 0x1, R27 ;  /* 0x000000011d1d7824 */ /* 0x000fe200078e021b */
[----:B------:R-:W-:Y:S01]  /*3900*/  SHF.R.U32.HI R27, RZ, 0x9, R9 ;  /* 0x00000009ff1b7819 */ /* 0x000fe20000011609 */
[----:B------:R-:W-:Y:S01]  /*3910*/  IMAD.MOV.U32 R18, RZ, RZ, R22 ;  /* 0x000000ffff127224 */ /* 0x000fe200078e0016 */
[----:B------:R-:W-:Y:S01]  /*3920*/  IADD3 R16, PT, PT, R25, -R13, R16 ;  /* 0x8000000d19107210 */ /* 0x000fe20007ffe010 */
[----:B------:R-:W-:Y:S01]  /*3930*/  IMAD.MOV.U32 R19, RZ, RZ, R26 ;  /* 0x000000ffff137224 */ /* 0x000fe200078e001a */
[----:B------:R-:W0:Y:S01]  /*3940*/  LDS.128 R12, [R4] ;  /* 0x00000000040c7984 */ /* 0x000e220000000c00 */
[----:B------:R-:W-:-:S03]  /*3950*/  IMAD.WIDE.U32 R20, R27, -0x5f64a5ad, RZ ;  /* 0xa09b5a531b147825 */ /* 0x000fc600078e00ff */
[----:B------:R1:W-:Y:S01]  /*3960*/  @P1 REDG.E.ADD.64.STRONG.GPU desc[UR10][R18.64+-0x18], R28 ;  /* 0xffffe81c1200198e */ /* 0x0003e2000c12e50a */
[----:B------:R-:W-:Y:S02]  /*3970*/  IMAD R16, R16, UR5, RZ ;  /* 0x0000000510107c24 */ /* 0x000fe4000f8e02ff */
[----:B------:R-:W-:-:S04]  /*3980*/  IMAD.WIDE.U32 R20, P2, R23, 0x44b82f, R20 ;  /* 0x0044b82f17147825 */ /* 0x000fc80007840014 */
[----:B------:R-:W-:-:S04]  /*3990*/  IMAD.WIDE.U32 R22, R23, -0x5f64a5ad, RZ ;  /* 0xa09b5a5317167825 */ /* 0x000fc800078e00ff */
[----:B------:R-:W-:Y:S01]  /*39a0*/  IMAD.X R25, RZ, RZ, RZ, P2 ;  /* 0x000000ffff197224 */ /* 0x000fe200010e06ff */
[----:B------:R-:W-:Y:S01]  /*39b0*/  IADD3 RZ, P3, PT, R23, R20, RZ ;  /* 0x0000001417ff7210 */ /* 0x000fe20007f7e0ff */
[----:B------:R-:W-:-:S04]  /*39c0*/  IMAD.WIDE.U32 R22, R24, UR5, RZ ;  /* 0x0000000518167c25 */ /* 0x000fc8000f8e00ff */
[----:B------:R-:W-:Y:S02]  /*39d0*/  IMAD.MOV.U32 R24, RZ, RZ, R21 ;  /* 0x000000ffff187224 */ /* 0x000fe400078e0015 */
[----:B------:R-:W-:Y:S01]  /*39e0*/  IMAD.IADD R23, R23, 0x1, R16 ;  /* 0x0000000117177824 */ /* 0x000fe200078e0210 */
[----:B------:R-:W-:Y:S01]  /*39f0*/  SHF.R.U32.HI R16, RZ, 0x9, R11 ;  /* 0x00000009ff107819 */ /* 0x000fe2000001160b */
[----:B------:R-:W-:-:S03]  /*3a00*/  IMAD.WIDE.U32.X R24, R27, 0x44b82f, R24, P3 ;  /* 0x0044b82f1b187825 */ /* 0x000fc600018e0418 */
[----:B------:R2:W-:Y:S01]  /*3a10*/  @P1 REDG.E.ADD.64.STRONG.GPU desc[UR10][R18.64+-0x10], R22 ;  /* 0xfffff0161200198e */ /* 0x0005e2000c12e50a */
[----:B------:R-:W-:Y:S01]  /*3a20*/  IMAD.WIDE.U32 R20, R16, -0x5f64a5ad, RZ ;  /* 0xa09b5a5310147825 */ /* 0x000fe200078e00ff */
[--C-:B------:R-:W-:Y:S02]  /*3a30*/  SHF.R.U64 R27, R24, 0xb, R25.reuse ;  /* 0x0000000b181b7819 */ /* 0x100fe40000001219 */
[----:B------:R-:W-:Y:S02]  /*3a40*/  SHF.R.U32.HI R24, RZ, 0xb, R25 ;  /* 0x0000000bff187819 */ /* 0x000fe40000011619 */
[----:B------:R-:W-:Y:S01]  /*3a50*/  SHF.R.U64 R25, R10, 0x9, R11 ;  /* 0x000000090a197819 */ /* 0x000fe2000000120b */
[----:B------:R-:W-:-:S04]  /*3a60*/  IMAD.WIDE.U32 R8, R27, -0x3b9aca00, R8 ;  /* 0xc46536001b087825 */ /* 0x000fc800078e0008 */
[----:B------:R-:W-:-:S04]  /*3a70*/  IMAD.WIDE.U32 R20, P2, R25, 0x44b82f, R20 ;  /* 0x0044b82f19147825 */ /* 0x000fc80007840014 */
[----:B------:R-:W-:Y:S02]  /*3a80*/  IMAD R26, R24, -0x3b9aca00, RZ ;  /* 0xc4653600181a7824 */ /* 0x000fe400078e02ff */
[----:B------:R-:W-:-:S03]  /*3a90*/  IMAD.WIDE.U32 R24, R25, -0x5f64a5ad, RZ ;  /* 0xa09b5a5319187825 */ /* 0x000fc600078e00ff */
[----:B------:R-:W-:Y:S02]  /*3aa0*/  IADD3 R27, PT, PT, R9, -R27, R26 ;  /* 0x8000001b091b7210 */ /* 0x000fe40007ffe01a */
[----:B------:R-:W-:Y:S01]  /*3ab0*/  IADD3 RZ, P3, PT, R25, R20, RZ ;  /* 0x0000001419ff7210 */ /* 0x000fe20007f7e0ff */
[----:B------:R-:W-:Y:S01]  /*3ac0*/  IMAD.WIDE.U32 R24, R8, UR5, RZ ;  /* 0x0000000508187c25 */ /* 0x000fe2000f8e00ff */
[----:B0-----:R-:W-:-:S03]  /*3ad0*/  SHF.R.U32.HI R20, RZ, 0x9, R13 ;  /* 0x00000009ff147819 */ /* 0x001fc6000001160d */
[----:B------:R-:W-:Y:S02]  /*3ae0*/  IMAD.X R9, RZ, RZ, RZ, P2 ;  /* 0x000000ffff097224 */ /* 0x000fe400010e06ff */
[----:B------:R-:W-:Y:S02]  /*3af0*/  IMAD.MOV.U32 R8, RZ, RZ, R21 ;  /* 0x000000ffff087224 */ /* 0x000fe400078e0015 */
[----:B-1----:R-:W-:Y:S02]  /*3b00*/  IMAD R29, R27, UR5, RZ ;  /* 0x000000051b1d7c24 */ /* 0x002fe4000f8e02ff */
[----:B------:R-:W-:Y:S01]  /*3b10*/  IMAD.WIDE.U32.X R26, R16, 0x44b82f, R8, P3 ;  /* 0x0044b82f101a7825 */ /* 0x000fe200018e0408 */
[----:B--2---:R-:W-:-:S03]  /*3b20*/  SHF.R.U64 R23, R12, 0x9, R13 ;  /* 0x000000090c177819 */ /* 0x004fc6000000120d */
[----:B------:R-:W-:Y:S01]  /*3b30*/  IMAD.WIDE.U32 R8, R20, -0x5f64a5ad, RZ ;  /* 0xa09b5a5314087825 */ /* 0x000fe200078e00ff */
[----:B------:R-:W-:-:S03]  /*3b40*/  SHF.R.U32.HI R21, RZ, 0x9, R15 ;  /* 0x00000009ff157819 */ /* 0x000fc6000001160f */
[----:B------:R-:W-:Y:S01]  /*3b50*/  IMAD.IADD R25, R25, 0x1, R29 ;  /* 0x0000000119197824 */ /* 0x000fe200078e021d */
[----:B------:R-:W-:Y:S01]  /*3b60*/  SHF.R.U64 R29, R26, 0xb, R27 ;  /* 0x0000000b1a1d7819 */ /* 0x000fe2000000121b */
[C---:B------:R-:W-:Y:S01]  /*3b70*/  IMAD.WIDE.U32 R8, P2, R23.reuse, 0x44b82f, R8 ;  /* 0x0044b82f17087825 */ /* 0x040fe20007840008 */
[----:B------:R-:W-:Y:S02]  /*3b80*/  SHF.R.U32.HI R26, RZ, 0xb, R27 ;  /* 0x0000000bff1a7819 */ /* 0x000fe4000001161b */
[----:B------:R0:W-:Y:S01]  /*3b90*/  @P1 REDG.E.ADD.64.STRONG.GPU desc[UR10][R18.64+-0x8], R24 ;  /* 0xfffff8181200198e */ /* 0x0001e2000c12e50a */
[----:B------:R-:W-:-:S04]  /*3ba0*/  IMAD.WIDE.U32 R22, R23, -0x5f64a5ad, RZ ;  /* 0xa09b5a5317167825 */ /* 0x000fc800078e00ff */
[----:B------:R-:W-:Y:S01]  /*3bb0*/  IMAD.WIDE.U32 R10, R29, -0x3b9aca00, R10 ;  /* 0xc46536001d0a7825 */ /* 0x000fe200078e000a */
[----:B------:R-:W-:-:S03]  /*3bc0*/  IADD3 RZ, P3, PT, R23, R8, RZ ;  /* 0x0000000817ff7210 */ /* 0x000fc60007f7e0ff */
[----:B------:R-:W-:Y:S01]  /*3bd0*/  IMAD R8, R26, -0x3b9aca00, RZ ;  /* 0xc46536001a087824 */ /* 0x000fe200078e02ff */
[----:B------:R-:W-:Y:S01]  /*3be0*/  SHF.R.U64 R23, R14, 0x9, R15 ;  /* 0x000000090e177819 */ /* 0x000fe2000000120f */
[----:B------:R-:W-:-:S03]  /*3bf0*/  IMAD.WIDE.U32 R26, R21, -0x5f64a5ad, RZ ;  /* 0xa09b5a53151a7825 */ /* 0x000fc600078e00ff */
[----:B------:R-:W-:Y:S01]  /*3c00*/  IADD3 R29, PT, PT, R11, -R29, R8 ;  /* 0x8000001d0b1d7210 */ /* 0x000fe20007ffe008 */
[----:B0-----:R-:W-:-:S04]  /*3c10*/  IMAD.WIDE.U32 R24, R10, UR5, RZ ;  /* 0x000000050a187c25 */ /* 0x001fc8000f8e00ff */
[----:B------:R-:W-:-:S04]  /*3c20*/  IMAD.WIDE.U32 R26, P4, R23, 0x44b82f, R26 ;  /* 0x0044b82f171a7825 */ /* 0x000fc8000788001a */
[----:B------:R-:W-:-:S04]  /*3c30*/  IMAD.WIDE.U32 R10, R23, -0x5f64a5ad, RZ ;  /* 0xa09b5a53170a7825 */ /* 0x000fc800078e00ff */
[----:B------:R-:W-:Y:S01]  /*3c40*/  IMAD.MOV.U32 R22, RZ, RZ, R9 ;  /* 0x000000ffff167224 */ /* 0x000fe200078e0009 */
[----:B------:R-:W-:Y:S02]  /*3c50*/  IADD3 RZ, P5, PT, R11, R26, RZ ;  /* 0x0000001a0bff7210 */ /* 0x000fe40007fbe0ff */
[----:B------:R-:W0:Y:S01]  /*3c60*/  LDS.128 R8, [R4+0x10] ;  /* 0x0000100004087984 */ /* 0x000e220000000c00 */
[----:B------:R-:W-:Y:S02]  /*3c70*/  IMAD R29, R29, UR5, RZ ;  /* 0x000000051d1d7c24 */ /* 0x000fe4000f8e02ff */
[----:B------:R-:W-:Y:S02]  /*3c80*/  IMAD.X R23, RZ, RZ, RZ, P2 ;  /* 0x000000ffff177224 */ /* 0x000fe400010e06ff */
[----:B------:R-:W-:Y:S02]  /*3c90*/  IMAD.IADD R25, R25, 0x1, R29 ;  /* 0x0000000119197824 */ /* 0x000fe400078e021d */
[----:B------:R-:W-:-:S03]  /*3ca0*/  IMAD.WIDE.U32.X R22, R20, 0x44b82f, R22, P3 ;  /* 0x0044b82f14167825 */ /* 0x000fc600018e0416 */
[----:B------:R1:W-:Y:S01]  /*3cb0*/  @P1 REDG.E.ADD.64.STRONG.GPU desc[UR10][R18.64], R24 ;  /* 0x000000181200198e */ /* 0x0003e2000c12e50a */
[----:B------:R-:W-:Y:S02]  /*3cc0*/  IMAD.X R29, RZ, RZ, RZ, P4 ;  /* 0x000000ffff1d7224 */ /* 0x000fe400020e06ff */
[----:B------:R-:W-:-:S04]  /*3cd0*/  IMAD.MOV.U32 R28, RZ, RZ, R27 ;  /* 0x000000ffff1c7224 */ /* 0x000fc800078e001b */
[----:B------:R-:W-:Y:S01]  /*3ce0*/  IMAD.WIDE.U32.X R20, R21, 0x44b82f, R28, P5 ;  /* 0x0044b82f15147825 */ /* 0x000fe200028e041c */
[--C-:B------:R-:W-:Y:S02]  /*3cf0*/  SHF.R.U64 R29, R22, 0xb, R23.reuse ;  /* 0x0000000b161d7819 */ /* 0x100fe40000001217 */
[----:B------:R-:W-:Y:S02]  /*3d00*/  SHF.R.U32.HI R26, RZ, 0xb, R23 ;  /* 0x0000000bff1a7819 */ /* 0x000fe40000011617 */
[----:B------:R-:W-:Y:S01]  /*3d10*/  SHF.R.U32.HI R16, RZ, 0xb, R21 ;  /* 0x0000000bff107819 */ /* 0x000fe20000011615 */
[----:B------:R-:W-:Y:S01]  /*3d20*/  IMAD.WIDE.U32 R22, R29, -0x3b9aca00, R12 ;  /* 0xc46536001d167825 */ /* 0x000fe200078e000c */
[----:B-1----:R-:W-:Y:S02]  /*3d30*/  SHF.R.U64 R25, R20, 0xb, R21 ;  /* 0x0000000b14197819 */ /* 0x002fe40000001215 */
[--C-:B0-----:R-:W-:Y:S02]  /*3d40*/  SHF.R.U32.HI R27, RZ, 0x9, R9.reuse ;  /* 0x00000009ff1b7819 */ /* 0x101fe40000011609 */
[----:B------:R-:W-:-:S03]  /*3d50*/  SHF.R.U64 R21, R8, 0x9, R9 ;  /* 0x0000000908157819 */ /* 0x000fc60000001209 */
[----:B------:R-:W-:-:S04]  /*3d60*/  IMAD.WIDE.U32 R12, R27, -0x5f64a5ad, RZ ;  /* 0xa09b5a531b0c7825 */ /* 0x000fc800078e00ff */
[----:B------:R-:W-:-:S04]  /*3d70*/  IMAD.WIDE.U32 R12, P2, R21, 0x44b82f, R12 ;  /* 0x0044b82f150c7825 */ /* 0x000fc8000784000c */
[----:B------:R-:W-:-:S04]  /*3d80*/  IMAD.WIDE.U32 R20, R21, -0x5f64a5ad, RZ ;  /* 0xa09b5a5315147825 */ /* 0x000fc800078e00ff */
[----:B------:R-:W-:Y:S01]  /*3d90*/  IMAD.MOV.U32 R20, RZ, RZ, R13 ;  /* 0x000000ffff147224 */ /* 0x000fe200078e000d */
[----:B------:R-:W-:Y:S01]  /*3da0*/  IADD3 RZ, P3, PT, R21, R12, RZ ;  /* 0x0000000c15ff7210 */ /* 0x000fe20007f7e0ff */
[----:B------:R-:W-:Y:S02]  /*3db0*/  IMAD.X R21, RZ, RZ, RZ, P2 ;  /* 0x000000ffff157224 */ /* 0x000fe400010e06ff */
[----:B------:R-:W-:Y:S02]  /*3dc0*/  IMAD R26, R26, -0x3b9aca00, RZ ;  /* 0xc46536001a1a7824 */ /* 0x000fe400078e02ff */
[----:B------:R-:W-:Y:S01]  /*3dd0*/  IMAD.WIDE.U32.X R20, R27, 0x44b82f, R20, P3 ;  /* 0x0044b82f1b147825 */ /* 0x000fe200018e0414 */
[----:B------:R-:W-:Y:S02]  /*3de0*/  SHF.R.U32.HI R27, RZ, 0x9, R11 ;  /* 0x00000009ff1b7819 */ /* 0x000fe4000001160b */
[----:B------:R-:W-:Y:S01]  /*3df0*/  IADD3 R23, PT, PT, R23, -R29, R26 ;  /* 0x8000001d17177210 */ /* 0x000fe20007ffe01a */
[----:B------:R-:W-:Y:S01]  /*3e00*/  IMAD.WIDE.U32 R14, R25, -0x3b9aca00, R14 ;  /* 0xc4653600190e7825 */ /* 0x000fe200078e000e */
[----:B------:R-:W-:-:S03]  /*3e10*/  SHF.R.U32.HI R12, RZ, 0xb, R21 ;  /* 0x0000000bff0c7819 */ /* 0x000fc60000011615 */
[----:B------:R-:W-:Y:S01]  /*3e20*/  IMAD R16, R16, -0x3b9aca00, RZ ;  /* 0xc465360010107824 */ /* 0x000fe200078e02ff */
[----:B------:R-:W-:-:S04]  /*3e30*/  SHF.R.U64 R29, R20, 0xb, R21 ;  /* 0x0000000b141d7819 */ /* 0x000fc80000001215 */
[----:B------:R-:W-:Y:S01]  /*3e40*/  IADD3 R25, PT, PT, R15, -R25, R16 ;  /* 0x800000190f197210 */ /* 0x000fe20007ffe010 */
[----:B------:R-:W-:Y:S02]  /*3e50*/  IMAD R15, R12, -0x3b9aca00, RZ ;  /* 0xc46536000c0f7824 */ /* 0x000fe400078e02ff */
[----:B------:R-:W-:Y:S01]  /*3e60*/  IMAD.WIDE.U32 R20, R29, -0x3b9aca00, R8 ;  /* 0xc46536001d147825 */ /* 0x000fe200078e0008 */
[----:B------:R-:W-:-:S03]  /*3e70*/  SHF.R.U64 R9, R10, 0x9, R11 ;  /* 0x000000090a097819 */ /* 0x000fc6000000120b */
[----:B------:R-:W-:-:S04]  /*3e80*/  IMAD.WIDE.U32 R12, R27, -0x5f64a5ad, RZ ;  /* 0xa09b5a531b0c7825 */ /* 0x000fc800078e00ff */
[----:B------:R-:W-:-:S04]  /*3e90*/  IMAD.WIDE.U32 R12, P2, R9, 0x44b82f, R12 ;  /* 0x0044b82f090c7825 */ /* 0x000fc8000784000c */
[----:B------:R-:W-:-:S05]  /*3ea0*/  IMAD.WIDE.U32 R8, R9, -0x5f64a5ad, RZ ;  /* 0xa09b5a5309087825 */ /* 0x000fca00078e00ff */
[----:B------:R-:W-:Y:S01]  /*3eb0*/  IADD3 RZ, P3, PT, R9, R12, RZ ;  /* 0x0000000c09ff7210 */ /* 0x000fe20007f7e0ff */
[----:B------:R-:W-:Y:S01]  /*3ec0*/  IMAD.MOV.U32 R8, RZ, RZ, R13 ;  /* 0x000000ffff087224 */ /* 0x000fe200078e000d */
[----:B------:R-:W-:-:S03]  /*3ed0*/  IADD3.X R9, PT, PT, RZ, RZ, RZ, P2, !PT ;  /* 0x000000ffff097210 */ /* 0x000fc600017fe4ff */
[----:B------:R-:W-:-:S05]  /*3ee0*/  IMAD.WIDE.U32.X R8, R27, 0x44b82f, R8, P3 ;  /* 0x0044b82f1b087825 */ /* 0x000fca00018e0408 */
[--C-:B------:R-:W-:Y:S02]  /*3ef0*/  SHF.R.U64 R13, R8, 0xb, R9.reuse ;  /* 0x0000000b080d7819 */ /* 0x100fe40000001209 */
[----:B------:R-:W-:-:S03]  /*3f00*/  SHF.R.U32.HI R8, RZ, 0xb, R9 ;  /* 0x0000000bff087819 */ /* 0x000fc60000011609 */
[----:B------:R-:W-:-:S04]  /*3f10*/  IMAD.WIDE.U32 R10, R13, -0x3b9aca00, R10 ;  /* 0xc46536000d0a7825 */ /* 0x000fc800078e000a */
[----:B------:R-:W-:Y:S01]  /*3f20*/  IMAD R8, R8, -0x3b9aca00, RZ ;  /* 0xc465360008087824 */ /* 0x000fe200078e02ff */
[----:B------:R-:W-:Y:S01]  /*3f30*/  IADD3 R15, PT, PT, R21, -R29, R15 ;  /* 0x8000001d150f7210 */ /* 0x000fe20007ffe00f */
[----:B------:R-:W-:-:S03]  /*3f40*/  IMAD R27, R23, UR5, RZ ;  /* 0x00000005171b7c24 */ /* 0x000fc6000f8e02ff */
[----:B------:R-:W-:Y:S01]  /*3f50*/  IADD3 R11, PT, PT, R11, -R13, R8 ;  /* 0x8000000d0b0b7210 */ /* 0x000fe20007ffe008 */
[----:B------:R-:W-:-:S04]  /*3f60*/  IMAD.WIDE.U32 R8, R22, UR5, RZ ;  /* 0x0000000516087c25 */ /* 0x000fc8000f8e00ff */
[----:B------:R-:W-:-:S04]  /*3f70*/  IMAD.WIDE.U32 R12, R14, UR5, RZ ;  /* 0x000000050e0c7c25 */ /* 0x000fc8000f8e00ff */
[----:B------:R-:W-:Y:S02]  /*3f80*/  IMAD R25, R25, UR5, RZ ;  /* 0x0000000519197c24 */ /* 0x000fe4000f8e02ff */
[----:B------:R-:W-:-:S04]  /*3f90*/  IMAD.WIDE.U32 R20, R20, UR5, RZ ;  /* 0x0000000514147c25 */ /* 0x000fc8000f8e00ff */
[----:B------:R-:W-:Y:S02]  /*3fa0*/  IMAD R15, R15, UR5, RZ ;  /* 0x000000050f0f7c24 */ /* 0x000fe4000f8e02ff */
[----:B------:R-:W-:-:S04]  /*3fb0*/  IMAD.WIDE.U32 R22, R10, UR5, RZ ;  /* 0x000000050a167c25 */ /* 0x000fc8000f8e00ff */
[----:B------:R-:W-:Y:S02]  /*3fc0*/  IMAD R11, R11, UR5, RZ ;  /* 0x000000050b0b7c24 */ /* 0x000fe4000f8e02ff */
[----:B------:R-:W-:Y:S02]  /*3fd0*/  IMAD.IADD R9, R9, 0x1, R27 ;  /* 0x0000000109097824 */ /* 0x000fe400078e021b */
[----:B------:R-:W-:Y:S02]  /*3fe0*/  IMAD.IADD R13, R13, 0x1, R25 ;  /* 0x000000010d0d7824 */ /* 0x000fe400078e0219 */
[----:B------:R-:W-:Y:S01]  /*3ff0*/  IMAD.IADD R21, R21, 0x1, R15 ;  /* 0x0000000115157824 */ /* 0x000fe200078e020f */
[----:B------:R4:W-:Y:S01]  /*4000*/  @P1 REDG.E.ADD.64.STRONG.GPU desc[UR10][R18.64+0x8], R8 ;  /* 0x000008081200198e */ /* 0x0009e2000c12e50a */
[----:B------:R-:W-:Y:S02]  /*4010*/  IMAD.IADD R11, R23, 0x1, R11 ;  /* 0x00000001170b7824 */ /* 0x000fe400078e020b */
[----:B------:R-:W-:Y:S01]  /*4020*/  IMAD.MOV.U32 R10, RZ, RZ, R22 ;  /* 0x000000ffff0a7224 */ /* 0x000fe200078e0016 */
[----:B------:R4:W-:Y:S04]  /*4030*/  @P1 REDG.E.ADD.64.STRONG.GPU desc[UR10][R18.64+0x10], R12 ;  /* 0x0000100c1200198e */ /* 0x0009e8000c12e50a */
[----:B------:R4:W-:Y:S04]  /*4040*/  @P1 REDG.E.ADD.64.STRONG.GPU desc[UR10][R18.64+0x18], R20 ;  /* 0x000018141200198e */ /* 0x0009e8000c12e50a */
[----:B------:R4:W-:Y:S01]  /*4050*/  @P1 REDG.E.ADD.64.STRONG.GPU desc[UR10][R18.64+0x20], R10 ;  /* 0x0000200a1200198e */ /* 0x0009e2000c12e50a */
[----:B------:R-:W-:-:S04]  /*4060*/  IADD3 R2, P1, PT, R2, 0x8, RZ ;  /* 0x0000000802027810 */ /* 0x000fc80007f3e0ff */
[----:B------:R-:W-:Y:S01]  /*4070*/  IADD3 R14, P2, PT, R2, -R17, RZ ;  /* 0x80000011020e7210 */ /* 0x000fe20007f5e0ff */
[----:B------:R-:W-:-:S03]  /*4080*/  IMAD.X R0, RZ, RZ, R0, P1 ;  /* 0x000000ffff007224 */ /* 0x000fc600008e0600 */
[----:B------:R-:W-:Y:S01]  /*4090*/  ISETP.NE.U32.AND P1, PT, R14, 0x1, PT ;  /* 0x000000010e00780c */ /* 0x000fe20003f25070 */
[----:B------:R-:W-:-:S05]  /*40a0*/  IMAD.X R14, R0, 0x1, ~R6, P2 ;  /* 0x00000001000e7824 */ /* 0x000fca00010e0e06 */
[----:B------:R-:W-:Y:S02]  /*40b0*/  ISETP.NE.AND.EX P1, PT, R14, RZ, PT, P1 ;  /* 0x000000ff0e00720c */ /* 0x000fe40003f25310 */
[----:B------:R-:W-:Y:S01]  /*40c0*/  IADD3 R22, P2, PT, R18, 0x40, RZ ;  /* 0x0000004012167810 */ /* 0x000fe20007f5e0ff */
[----:B------:R-:W-:-:S04]  /*40d0*/  VIADD R4, R4, 0x40 ;  /* 0x0000004004047836 */ /* 0x000fc80000000000 */
[----:B------:R-:W-:-:S06]  /*40e0*/  IMAD.X R26, RZ, RZ, R19, P2 ;  /* 0x000000ffff1a7224 */ /* 0x000fcc00010e0613 */
[----:B----4-:R-:W-:Y:S05]  /*40f0*/  @P1 BRA `(.L_x_129) ;  /* 0xfffffff400681947 */ /* 0x010fea000383ffff */
.L_x_128:
[----:B------:R-:W-:Y:S05]  /*4100*/  @!P0 EXIT ;  /* 0x000000000000894d */ /* 0x000fea0003800000 */
[----:B------:R-:W-:Y:S02]  /*4110*/  ISETP.GE.U32.AND P0, PT, R7, 0x4, PT ;  /* 0x000000040700780c */ /* 0x000fe40003f06070 */
[----:B------:R-:W-:Y:S02]  /*4120*/  ISETP.NE.U32.AND P2, PT, R5, RZ, PT ;  /* 0x000000ff0500720c */ /* 0x000fe40003f45070 */
[----:B------:R-:W-:Y:S02]  /*4130*/  ISETP.GE.U32.AND.EX P1, PT, RZ, RZ, PT, P0 ;  /* 0x000000ffff00720c */ /* 0x000fe40003f26100 */
[----:B------:R-:W-:-:S11]  /*4140*/  ISETP.NE.AND.EX P0, PT, RZ, RZ, PT, P2 ;  /* 0x000000ffff00720c */ /* 0x000fd60003f05320 */
[----:B------:R-:W-:Y:S05]  /*4150*/  @!P1 BRA `(.L_x_130) ;  /* 0x00000004005c9947 */ /* 0x000fea0003800000 */
[----:B------:R-:W-:Y:S01]  /*4160*/  IMAD R16, R2, 0x8, R3 ;  /* 0x0000000802107824 */ /* 0x000fe200078e0203 */
[----:B------:R-:W-:Y:S02]  /*4170*/  VOTEU.ANY UR4, UPT, PT ;  /* 0x0000000000047886 */ /* 0x000fe400038e0100 */
[----:B------:R-:W-:Y:S02]  /*4180*/  UFLO.U32 UR5, UR4 ;  /* 0x00000004000572bd */ /* 0x000fe400080e0000 */
[----:B---3--:R-:W3:Y:S01]  /*4190*/  LDS.64 R10, [R16+-0x8] ;  /* 0xfffff800100a7984 */ /* 0x008ee20000000a00 */
[----:B------:R-:W-:-:S03]  /*41a0*/  UPOPC UR4, UR4 ;  /* 0x00000004000472bf */ /* 0x000fc60008000000 */
[----:B------:R-:W4:Y:S04]  /*41b0*/  LDS.64 R14, [R16] ;  /* 0x00000000100e7984 */ /* 0x000f280000000a00 */
[----:B012---:R-:W0:Y:S04]  /*41c0*/  LDS.64 R12, [R16+0x8] ;  /* 0x00000800100c7984 */ /* 0x007e280000000a00 */
[----:B------:R-:W1:Y:S01]  /*41d0*/  LDS.64 R8, [R16+0x10] ;  /* 0x0000100010087984 */ /* 0x000e620000000a00 */
[--C-:B---3--:R-:W-:Y:S02]  /*41e0*/  SHF.R.U32.HI R4, RZ, 0x9, R11.reuse ;  /* 0x00000009ff047819 */ /* 0x108fe4000001160b */
[----:B------:R-:W-:-:S02]  /*41f0*/  SHF.R.U64 R7, R10, 0x9, R11 ;  /* 0x000000090a077819 */ /* 0x000fc4000000120b */
[--C-:B----4-:R-:W-:Y:S01]  /*4200*/  SHF.R.U32.HI R29, RZ, 0x9, R15.reuse ;  /* 0x00000009ff1d7819 */ /* 0x110fe2000001160f */
[----:B------:R-:W-:Y:S01]  /*4210*/  IMAD.WIDE.U32 R24, R4, -0x5f64a5ad, RZ ;  /* 0xa09b5a5304187825 */ /* 0x000fe200078e00ff */
[----:B------:R-:W-:Y:S02]  /*4220*/  SHF.R.U64 R17, R14, 0x9, R15 ;  /* 0x000000090e117819 */ /* 0x000fe4000000120f */
[----:B0-----:R-:W-:Y:S01]  /*4230*/  SHF.R.U32.HI R27, RZ, 0x9, R13 ;  /* 0x00000009ff1b7819 */ /* 0x001fe2000001160d */
[----:B------:R-:W-:-:S04]  /*4240*/  IMAD.WIDE.U32 R18, R29, -0x5f64a5ad, RZ ;  /* 0xa09b5a531d127825 */ /* 0x000fc800078e00ff */
[----:B------:R-:W-:-:S04]  /*4250*/  IMAD.WIDE.U32 R24, P1, R7, 0x44b82f, R24 ;  /* 0x0044b82f07187825 */ /* 0x000fc80007820018 */
[----:B------:R-:W-:-:S04]  /*4260*/  IMAD.WIDE.U32 R6, R7, -0x5f64a5ad, RZ ;  /* 0xa09b5a5307067825 */ /* 0x000fc800078e00ff */
[----:B------:R-:W-:Y:S01]  /*4270*/  IMAD.WIDE.U32 R18, P4, R17, 0x44b82f, R18 ;  /* 0x0044b82f11127825 */ /* 0x000fe20007880012 */
[----:B------:R-:W-:-:S03]  /*4280*/  IADD3 RZ, P2, PT, R7, R24, RZ ;  /* 0x0000001807ff7210 */ /* 0x000fc60007f5e0ff */
[----:B------:R-:W-:Y:S01]  /*4290*/  IMAD.WIDE.U32 R6, R17, -0x5f64a5ad, RZ ;  /* 0xa09b5a5311067825 */ /* 0x000fe200078e00ff */
[----:B------:R-:W-:-:S03]  /*42a0*/  SHF.R.U64 R17, R12, 0x9, R13 ;  /* 0x000000090c117819 */ /* 0x000fc6000000120d */
[----:B------:R-:W-:-:S04]  /*42b0*/  IMAD.WIDE.U32 R22, R27, -0x5f64a5ad, RZ ;  /* 0xa09b5a531b167825 */ /* 0x000fc800078e00ff */
[----:B------:R-:W-:Y:S01]  /*42c0*/  IMAD.X R21, RZ, RZ, RZ, P1 ;  /* 0x000000ffff157224 */ /* 0x000fe200008e06ff */
[----:B------:R-:W-:Y:S01]  /*42d0*/  IADD3 RZ, P1, PT, R7, R18, RZ ;  /* 0x0000001207ff7210 */ /* 0x000fe20007f3e0ff */
[----:B------:R-:W-:Y:S01]  /*42e0*/  IMAD.WIDE.U32 R22, P3, R17, 0x44b82f, R22 ;  /* 0x0044b82f11167825 */ /* 0x000fe20007860016 */
[----:B-1----:R-:W-:-:S03]  /*42f0*/  SHF.R.U64 R18, R8, 0x9, R9 ;  /* 0x0000000908127819 */ /* 0x002fc60000001209 */
[----:B------:R-:W-:Y:S01]  /*4300*/  IMAD.MOV.U32 R20, RZ, RZ, R25 ;  /* 0x000000ffff147224 */ /* 0x000fe200078e0019 */
[----:B------:R-:W-:Y:S01]  /*4310*/  SHF.R.U32.HI R25, RZ, 0x9, R9 ;  /* 0x00000009ff197819 */ /* 0x000fe20000011609 */
[----:B------:R-:W-:-:S04]  /*4320*/  IMAD.WIDE.U32 R16, R17, -0x5f64a5ad, RZ ;  /* 0xa09b5a5311107825 */ /* 0x000fc800078e00ff */
[----:B------:R-:W-:Y:S01]  /*4330*/  IMAD.WIDE.U32.X R20, R4, 0x44b82f, R20, P2 ;  /* 0x0044b82f04147825 */ /* 0x000fe200010e0414 */
[----:B------:R-:W-:Y:S01]  /*4340*/  IADD3 RZ, P2, PT, R17, R22, RZ ;  /* 0x0000001611ff7210 */ /* 0x000fe20007f5e0ff */
[----:B------:R-:W0:Y:S02]  /*4350*/  S2R R4, SR_LANEID ;  /* 0x0000000000047919 */ /* 0x000e240000000000 */
[----:B------:R-:W-:Y:S01]  /*4360*/  IMAD.WIDE.U32 R16, R25, -0x5f64a5ad, RZ ;  /* 0xa09b5a5319107825 */ /* 0x000fe200078e00ff */
[--C-:B------:R-:W-:Y:S02]  /*4370*/  SHF.R.U64 R7, R20, 0xb, R21.reuse ;  /* 0x0000000b14077819 */ /* 0x100fe40000001215 */
[----:B------:R-:W-:Y:S01]  /*4380*/  SHF.R.U32.HI R6, RZ, 0xb, R21 ;  /* 0x0000000bff067819 */ /* 0x000fe20000011615 */
[----:B------:R-:W-:Y:S02]  /*4390*/  IMAD.MOV.U32 R20, RZ, RZ, R19 ;  /* 0x000000ffff147224 */ /* 0x000fe400078e0013 */
[----:B------:R-:W-:-:S04]  /*43a0*/  IMAD.WIDE.U32 R16, P5, R18, 0x44b82f, R16 ;  /* 0x0044b82f12107825 */ /* 0x000fc800078a0010 */
[----:B------:R-:W-:-:S04]  /*43b0*/  IMAD.WIDE.U32 R18, R18, -0x5f64a5ad, RZ ;  /* 0xa09b5a5312127825 */ /* 0x000fc800078e00ff */
[----:B------:R-:W-:Y:S01]  /*43c0*/  IMAD.X R21, RZ, RZ, RZ, P4 ;  /* 0x000000ffff157224 */ /* 0x000fe200020e06ff */
[----:B------:R-:W-:Y:S01]  /*43d0*/  IADD3 RZ, P4, PT, R19, R16, RZ ;  /* 0x0000001013ff7210 */ /* 0x000fe20007f9e0ff */
[----:B------:R-:W-:Y:S02]  /*43e0*/  IMAD.MOV.U32 R22, RZ, RZ, R17 ;  /* 0x000000ffff167224 */ /* 0x000fe400078e0011 */
[----:B------:R-:W-:-:S04]  /*43f0*/  IMAD.WIDE.U32.X R18, R29, 0x44b82f, R20, P1 ;  /* 0x0044b82f1d127825 */ /* 0x000fc800008e0414 */
[----:B------:R-:W-:Y:S01]  /*4400*/  IMAD.X R21, RZ, RZ, RZ, P3 ;  /* 0x000000ffff157224 */ /* 0x000fe200018e06ff */
[----:B------:R-:W-:Y:S01]  /*4410*/  SHF.R.U64 R17, R18, 0xb, R19 ;  /* 0x0000000b12117819 */ /* 0x000fe20000001213 */
[----:B------:R-:W-:Y:S01]  /*4420*/  IMAD.MOV.U32 R20, RZ, RZ, R23 ;  /* 0x000000ffff147224 */ /* 0x000fe200078e0017 */
[----:B------:R-:W-:Y:S01]  /*4430*/  SHF.R.U32.HI R18, RZ, 0xb, R19 ;  /* 0x0000000bff127819 */ /* 0x000fe20000011613 */
[----:B------:R-:W-:Y:S02]  /*4440*/  IMAD.X R23, RZ, RZ, RZ, P5 ;  /* 0x000000ffff177224 */ /* 0x000fe400028e06ff */
[----:B------:R-:W-:Y:S02]  /*4450*/  IMAD.WIDE.U32.X R26, R27, 0x44b82f, R20, P2 ;  /* 0x0044b82f1b1a7825 */ /* 0x000fe400010e0414 */
[----:B------:R-:W1:Y:S01]  /*4460*/  LDC.64 R20, c[0x0][0x3a0] ;  /* 0x0000e800ff147b82 */ /* 0x000e620000000a00 */
[----:B0-----:R-:W-:Y:S01]  /*4470*/  ISETP.EQ.U32.AND P1, PT, R4, UR5, PT ;  /* 0x0000000504007c0c */ /* 0x001fe2000bf22070 */
[----:B------:R-:W-:Y:S01]  /*4480*/  IMAD.WIDE.U32.X R22, R25, 0x44b82f, R22, P4 ;  /* 0x0044b82f19167825 */ /* 0x000fe200020e0416 */
[----:B------:R-:W-:-:S02]  /*4490*/  SHF.R.U64 R19, R26, 0xb, R27 ;  /* 0x0000000b1a137819 */ /* 0x000fc4000000121b */
[----:B------:R-:W-:Y:S01]  /*44a0*/  SHF.R.U32.HI R26, RZ, 0xb, R27 ;  /* 0x0000000bff1a7819 */ /* 0x000fe2000001161b */
[----:B------:R-:W-:Y:S01]  /*44b0*/  IMAD.WIDE.U32 R10, R7, -0x3b9aca00, R10 ;  /* 0xc4653600070a7825 */ /* 0x000fe200078e000a */
[--C-:B------:R-:W-:Y:S02]  /*44c0*/  SHF.R.U64 R25, R22, 0xb, R23.reuse ;  /* 0x0000000b16197819 */ /* 0x100fe40000001217 */
[----:B------:R-:W-:Y:S01]  /*44d0*/  SHF.R.U32.HI R22, RZ, 0xb, R23 ;  /* 0x0000000bff167819 */ /* 0x000fe20000011617 */
[----:B------:R-:W-:Y:S02]  /*44e0*/  IMAD R6, R6, -0x3b9aca00, RZ ;  /* 0xc465360006067824 */ /* 0x000fe400078e02ff */
[----:B------:R-:W-:-:S03]  /*44f0*/  IMAD.WIDE.U32 R14, R17, -0x3b9aca00, R14 ;  /* 0xc4653600110e7825 */ /* 0x000fc600078e000e */
[----:B------:R-:W-:Y:S01]  /*4500*/  IADD3 R6, PT, PT, R11, -R7, R6 ;  /* 0x800000070b067210 */ /* 0x000fe20007ffe006 */
[----:B------:R-:W-:Y:S02]  /*4510*/  IMAD R18, R18, -0x3b9aca00, RZ ;  /* 0xc465360012127824 */ /* 0x000fe400078e02ff */
[----:B------:R-:W-:-:S03]  /*4520*/  IMAD.WIDE.U32 R12, R19, -0x3b9aca00, R12 ;  /* 0xc4653600130c7825 */ /* 0x000fc600078e000c */
[----:B------:R-:W-:Y:S01]  /*4530*/  IADD3 R17, PT, PT, R15, -R17, R18 ;  /* 0x800000110f117210 */ /* 0x000fe20007ffe012 */
[----:B------:R-:W-:Y:S02]  /*4540*/  IMAD R26, R26, -0x3b9aca00, RZ ;  /* 0xc46536001a1a7824 */ /* 0x000fe400078e02ff */
[----:B------:R-:W-:Y:S01]  /*4550*/  IMAD.WIDE.U32 R8, R25, -0x3b9aca00, R8 ;  /* 0xc465360019087825 */ /* 0x000fe200078e0008 */
[----:B-1----:R-:W-:Y:S02]  /*4560*/  LEA R20, P2, R2, R20, 0x3 ;  /* 0x0000001402147211 */ /* 0x002fe400078418ff */
[----:B------:R-:W-:Y:S01]  /*4570*/  IADD3 R19, PT, PT, R13, -R19, R26 ;  /* 0x800000130d137210 */ /* 0x000fe20007ffe01a */
[----:B------:R-:W-:Y:S01]  /*4580*/  IMAD R22, R22, -0x3b9aca00, RZ ;  /* 0xc465360016167824 */ /* 0x000fe200078e02ff */
[----:B------:R-:W-:Y:S01]  /*4590*/  LEA.HI.X R21, R2, R21, R0, 0x3, P2 ;  /* 0x0000001502157211 */ /* 0x000fe200010f1c00 */
[----:B------:R-:W-:-:S03]  /*45a0*/  IMAD.WIDE.U32 R10, R10, UR4, RZ ;  /* 0x000000040a0a7c25 */ /* 0x000fc6000f8e00ff */
[----:B------:R-:W-:Y:S01]  /*45b0*/  IADD3 R25, PT, PT, R9, -R25, R22 ;  /* 0x8000001909197210 */ /* 0x000fe20007ffe016 */
[----:B------:R-:W-:Y:S02]  /*45c0*/  IMAD R7, R6, UR4, RZ ;  /* 0x0000000406077c24 */ /* 0x000fe4000f8e02ff */
[----:B------:R-:W-:-:S03]  /*45d0*/  IMAD.WIDE.U32 R14, R14, UR4, RZ ;  /* 0x000000040e0e7c25 */ /* 0x000fc6000f8e00ff */
[----:B------:R-:W-:Y:S01]  /*45e0*/  IADD3 R11, PT, PT, R11, R7, RZ ;  /* 0x000000070b0b7210 */ /* 0x000fe20007ffe0ff */
[----:B------:R-:W-:Y:S02]  /*45f0*/  IMAD R17, R17, UR4, RZ ;  /* 0x0000000411117c24 */ /* 0x000fe4000f8e02ff */
[----:B------:R-:W-:Y:S02]  /*4600*/  IMAD.WIDE.U32 R12, R12, UR4, RZ ;  /* 0x000000040c0c7c25 */ /* 0x000fe4000f8e00ff */
[----:B------:R4:W-:Y:S02]  /*4610*/  @P1 REDG.E.ADD.64.STRONG.GPU desc[UR10][R20.64], R10 ;  /* 0x0000000a1400198e */ /* 0x0009e4000c12e50a */
[----:B------:R-:W-:Y:S02]  /*4620*/  IMAD R19, R19, UR4, RZ ;  /* 0x0000000413137c24 */ /* 0x000fe4000f8e02ff */
[----:B------:R-:W-:-:S04]  /*4630*/  IMAD.WIDE.U32 R8, R8, UR4, RZ ;  /* 0x0000000408087c25 */ /* 0x000fc8000f8e00ff */
[----:B------:R-:W-:Y:S02]  /*4640*/  IMAD R25, R25, UR4, RZ ;  /* 0x0000000419197c24 */ /* 0x000fe4000f8e02ff */
[----:B------:R-:W-:Y:S02]  /*4650*/  IMAD.IADD R15, R15, 0x1, R17 ;  /* 0x000000010f0f7824 */ /* 0x000fe400078e0211 */
[----:B------:R-:W-:Y:S02]  /*4660*/  IMAD.IADD R13, R13, 0x1, R19 ;  /* 0x000000010d0d7824 */ /* 0x000fe400078e0213 */
[----:B------:R-:W-:Y:S01]  /*4670*/  IMAD.IADD R9, R9, 0x1, R25 ;  /* 0x0000000109097824 */ /* 0x000fe200078e0219 */
[----:B------:R4:W-:Y:S04]  /*4680*/  @P1 REDG.E.ADD.64.STRONG.GPU desc[UR10][R20.64+0x8], R14 ;  /* 0x0000080e1400198e */ /* 0x0009e8000c12e50a */
[----:B------:R4:W-:Y:S04]  /*4690*/  @P1 REDG.E.ADD.64.STRONG.GPU desc[UR10][R20.64+0x10], R12 ;  /* 0x0000100c1400198e */ /* 0x0009e8000c12e50a */
[----:B------:R4:W-:Y:S01]  /*46a0*/  @P1 REDG.E.ADD.64.STRONG.GPU desc[UR10][R20.64+0x18], R8 ;  /* 0x000018081400198e */ /* 0x0009e2000c12e50a */
[----:B------:R-:W-:-:S05]  /*46b0*/  IADD3 R2, P1, PT, R2, 0x4, RZ ;  /* 0x0000000402027810 */ /* 0x000fca0007f3e0ff */
[----:B------:R-:W-:-:S08]  /*46c0*/  IMAD.X R0, RZ, RZ, R0, P1 ;  /* 0x000000ffff007224 */ /* 0x000fd000008e0600 */
.L_x_130:
[----:B------:R-:W-:Y:S05]  /*46d0*/  @!P0 EXIT ;  /* 0x000000000000894d */ /* 0x000fea0003800000 */
[----:B------:R-:W5:Y:S01]  /*46e0*/  LDC R4, c[0x0][0x398] ;  /* 0x0000e600ff047b82 */ /* 0x000f620000000800 */
[----:B------:R-:W-:-:S04]  /*46f0*/  ISETP.NE.U32.AND P1, PT, R5, 0x1, PT ;  /* 0x000000010500780c */ /* 0x000fc80003f25070 */
[----:B------:R-:W-:Y:S02]  /*4700*/  ISETP.NE.AND.EX P1, PT, RZ, RZ, PT, P1 ;  /* 0x000000ffff00720c */ /* 0x000fe40003f25310 */
[----:B-----5:R-:W-:-:S04]  /*4710*/  LOP3.LUT R4, R4, 0x1, RZ, 0xc0, !PT ;  /* 0x0000000104047812 */ /* 0x020fc800078ec0ff */
[----:B------:R-:W-:-:S04]  /*4720*/  ISETP.NE.U32.AND P0, PT, R4, 0x1, PT ;  /* 0x000000010400780c */ /* 0x000fc80003f05070 */
[----:B------:R-:W-:-:S03]  /*4730*/  ISETP.NE.U32.AND.EX P0, PT, RZ, RZ, PT, P0 ;  /* 0x000000ffff00720c */ /* 0x000fc60003f05100 */
[----:B------:R-:W-:Y:S10]  /*4740*/  @!P1 BRA `(.L_x_131) ;  /* 0x0000000000c49947 */ /* 0x000ff40003800000 */
[----:B------:R-:W-:Y:S01]  /*4750*/  IMAD R16, R2, 0x8, R3 ;  /* 0x0000000802107824 */ /* 0x000fe200078e0203 */
[----:B---34-:R-:W3:Y:S01]  /*4760*/  S2R R10, SR_LANEID ;  /* 0x00000000000a7919 */ /* 0x018ee20000000000 */
[----:B------:R-:W-:Y:S02]  /*4770*/  VOTEU.ANY UR4, UPT, PT ;  /* 0x0000000000047886 */ /* 0x000fe400038e0100 */
[----:B------:R-:W-:Y:S01]  /*4780*/  UFLO.U32 UR5, UR4 ;  /* 0x00000004000572bd */ /* 0x000fe200080e0000 */
[----:B------:R-:W4:Y:S01]  /*4790*/  LDS.64 R8, [R16+-0x8] ;  /* 0xfffff80010087984 */ /* 0x000f220000000a00 */
[----:B------:R-:W-:-:S03]  /*47a0*/  UPOPC UR4, UR4 ;  /* 0x00000004000472bf */ /* 0x000fc60008000000 */
[----:B------:R-:W5:Y:S01]  /*47b0*/  LDS.64 R6, [R16] ;  /* 0x0000000010067984 */ /* 0x000f620000000a00 */
[--C-:B----4-:R-:W-:Y:S02]  /*47c0*/  SHF.R.U32.HI R21, RZ, 0x9, R9.reuse ;  /* 0x00000009ff157819 */ /* 0x110fe40000011609 */
[----:B------:R-:W-:Y:S02]  /*47d0*/  SHF.R.U64 R15, R8, 0x9, R9 ;  /* 0x00000009080f7819 */ /* 0x000fe40000001209 */
[--C-:B-----5:R-:W-:Y:S01]  /*47e0*/  SHF.R.U32.HI R11, RZ, 0x9, R7.reuse ;  /* 0x00000009ff0b7819 */ /* 0x120fe20000011607 */
[----:B------:R-:W-:Y:S01]  /*47f0*/  IMAD.WIDE.U32 R4, R21, -0x5f64a5ad, RZ ;  /* 0xa09b5a5315047825 */ /* 0x000fe200078e00ff */
[----:B------:R-:W-:-:S03]  /*4800*/  SHF.R.U64 R19, R6, 0x9, R7 ;  /* 0x0000000906137819 */ /* 0x000fc60000001207 */
[----:B012---:R-:W-:-:S04]  /*4810*/  IMAD.WIDE.U32 R12, R11, -0x5f64a5ad, RZ ;  /* 0xa09b5a530b0c7825 */ /* 0x007fc800078e00ff */
[----:B------:R-:W-:-:S04]  /*4820*/  IMAD.WIDE.U32 R4, P1, R15, 0x44b82f, R4 ;  /* 0x0044b82f0f047825 */ /* 0x000fc80007820004 */
[----:B------:R-:W-:-:S04]  /*4830*/  IMAD.WIDE.U32 R14, R15, -0x5f64a5ad, RZ ;  /* 0xa09b5a530f0e7825 */ /* 0x000fc800078e00ff */
[----:B------:R-:W-:-:S04]  /*4840*/  IMAD.WIDE.U32 R12, P2, R19, 0x44b82f, R12 ;  /* 0x0044b82f130c7825 */ /* 0x000fc8000784000c */
[----:B------:R-:W-:-:S04]  /*4850*/  IMAD.WIDE.U32 R18, R19, -0x5f64a5ad, RZ ;  /* 0xa09b5a5313127825 */ /* 0x000fc800078e00ff */
[----:B------:R-:W-:Y:S01]  /*4860*/  IMAD.X R17, RZ, RZ, RZ, P1 ;  /* 0x000000ffff117224 */ /* 0x000fe200008e06ff */
[----:B------:R-:W-:Y:S01]  /*4870*/  IADD3 RZ, P1, PT, R15, R4, RZ ;  /* 0x000000040fff7210 */ /* 0x000fe20007f3e0ff */
[----:B------:R-:W-:Y:S01]  /*4880*/  IMAD.X R15, RZ, RZ, RZ, P2 ;  /* 0x000000ffff0f7224 */ /* 0x000fe200010e06ff */
[----:B------:R-:W-:Y:S01]  /*4890*/  IADD3 RZ, P2, PT, R19, R12, RZ ;  /* 0x0000000c13ff7210 */ /* 0x000fe20007f5e0ff */
[----:B------:R-:W-:Y:S02]  /*48a0*/  IMAD.MOV.U32 R16, RZ, RZ, R5 ;  /* 0x000000ffff107224 */ /* 0x000fe400078e0005 */
[----:B------:R-:W-:Y:S01]  /*48b0*/  IMAD.MOV.U32 R14, RZ, RZ, R13 ;  /* 0x000000ffff0e7224 */ /* 0x000fe200078e000d */
[----:B------:R-:W0:Y:S01]  /*48c0*/  LDC.64 R4, c[0x0][0x3a0] ;  /* 0x0000e800ff047b82 */ /* 0x000e220000000a00 */
[----:B------:R-:W-:Y:S01]  /*48d0*/  IMAD.WIDE.U32.X R16, R21, 0x44b82f, R16, P1 ;  /* 0x0044b82f15107825 */ /* 0x000fe200008e0410 */
[----:B---3--:R-:W-:-:S03]  /*48e0*/  ISETP.EQ.U32.AND P1, PT, R10, UR5, PT ;  /* 0x000000050a007c0c */ /* 0x008fc6000bf22070 */
[----:B------:R-:W-:Y:S01]  /*48f0*/  IMAD.WIDE.U32.X R14, R11, 0x44b82f, R14, P2 ;  /* 0x0044b82f0b0e7825 */ /* 0x000fe200010e040e */
[--C-:B------:R-:W-:Y:S02]  /*4900*/  SHF.R.U64 R11, R16, 0xb, R17.reuse ;  /* 0x0000000b100b7819 */ /* 0x100fe40000001211 */
[----:B------:R-:W-:Y:S02]  /*4910*/  SHF.R.U32.HI R16, RZ, 0xb, R17 ;  /* 0x0000000bff107819 */ /* 0x000fe40000011611 */
[----:B------:R-:W-:Y:S01]  /*4920*/  SHF.R.U64 R13, R14, 0xb, R15 ;  /* 0x0000000b0e0d7819 */ /* 0x000fe2000000120f */
[----:B------:R-:W-:Y:S01]  /*4930*/  IMAD.WIDE.U32 R8, R11, -0x3b9aca00, R8 ;  /* 0xc46536000b087825 */ /* 0x000fe200078e0008 */
[----:B------:R-:W-:-:S03]  /*4940*/  SHF.R.U32.HI R14, RZ, 0xb, R15 ;  /* 0x0000000bff0e7819 */ /* 0x000fc6000001160f */
[----:B------:R-:W-:Y:S02]  /*4950*/  IMAD R16, R16, -0x3b9aca00, RZ ;  /* 0xc465360010107824 */ /* 0x000fe400078e02ff */
[----:B------:R-:W-:-:S03]  /*4960*/  IMAD.WIDE.U32 R6, R13, -0x3b9aca00, R6 ;  /* 0xc46536000d067825 */ /* 0x000fc600078e0006 */
[----:B------:R-:W-:Y:S01]  /*4970*/  IADD3 R11, PT, PT, R9, -R11, R16 ;  /* 0x8000000b090b7210 */ /* 0x000fe20007ffe010 */
[----:B------:R-:W-:Y:S02]  /*4980*/  IMAD R14, R14, -0x3b9aca00, RZ ;  /* 0xc46536000e0e7824 */ /* 0x000fe400078e02ff */
[----:B------:R-:W-:Y:S01]  /*4990*/  IMAD.WIDE.U32 R8, R8, UR4, RZ ;  /* 0x0000000408087c25 */ /* 0x000fe2000f8e00ff */
[C---:B0-----:R-:W-:Y:S02]  /*49a0*/  LEA R4, P2, R2.reuse, R4, 0x3 ;  /* 0x0000000402047211 */ /* 0x041fe400078418ff */
[----:B------:R-:W-:Y:S01]  /*49b0*/  IADD3 R13, PT, PT, R7, -R13, R14 ;  /* 0x8000000d070d7210 */ /* 0x000fe20007ffe00e */
[----:B------:R-:W-:Y:S01]  /*49c0*/  IMAD R11, R11, UR4, RZ ;  /* 0x000000040b0b7c24 */ /* 0x000fe2000f8e02ff */
[----:B------:R-:W-:Y:S01]  /*49d0*/  LEA.HI.X R5, R2, R5, R0, 0x3, P2 ;  /* 0x0000000502057211 */ /* 0x000fe200010f1c00 */
[----:B------:R-:W-:-:S04]  /*49e0*/  IMAD.WIDE.U32 R6, R6, UR4, RZ ;  /* 0x0000000406067c25 */ /* 0x000fc8000f8e00ff */
[----:B------:R-:W-:Y:S02]  /*49f0*/  IMAD R13, R13, UR4, RZ ;  /* 0x000000040d0d7c24 */ /* 0x000fe4000f8e02ff */
[----:B------:R-:W-:Y:S02]  /*4a00*/  IMAD.IADD R9, R9, 0x1, R11 ;  /* 0x0000000109097824 */ /* 0x000fe400078e020b */
[----:B------:R-:W-:-:S03]  /*4a10*/  IMAD.IADD R7, R7, 0x1, R13 ;  /* 0x0000000107077824 */ /* 0x000fc600078e020d */
[----:B------:R0:W-:Y:S04]  /*4a20*/  @P1 REDG.E.ADD.64.STRONG.GPU desc[UR10][R4.64], R8 ;  /* 0x000000080400198e */ /* 0x0001e8000c12e50a */
[----:B------:R0:W-:Y:S01]  /*4a30*/  @P1 REDG.E.ADD.64.STRONG.GPU desc[UR10][R4.64+0x8], R6 ;  /* 0x000008060400198e */ /* 0x0001e2000c12e50a */
[----:B------:R-:W-:-:S05]  /*4a40*/  IADD3 R2, P1, PT, R2, 0x2, RZ ;  /* 0x0000000202027810 */ /* 0x000fca0007f3e0ff */
[----:B------:R-:W-:-:S08]  /*4a50*/  IMAD.X R0, RZ, RZ, R0, P1 ;  /* 0x000000ffff007224 */ /* 0x000fd000008e0600 */
.L_x_131:
[----:B------:R-:W-:Y:S05]  /*4a60*/  @P0 EXIT ;  /* 0x000000000000094d */ /* 0x000fea0003800000 */
[----:B0-----:R-:W-:Y:S01]  /*4a70*/  IMAD R6, R2, 0x8, R3 ;  /* 0x0000000802067824 */ /* 0x001fe200078e0203 */
[----:B----4-:R-:W0:Y:S01]  /*4a80*/  S2R R12, SR_LANEID ;  /* 0x00000000000c7919 */ /* 0x010e220000000000 */
[----:B------:R-:W-:Y:S02]  /*4a90*/  VOTEU.ANY UR4, UPT, PT ;  /* 0x0000000000047886 */ /* 0x000fe400038e0100 */
[----:B------:R-:W-:Y:S02]  /*4aa0*/  UFLO.U32 UR5, UR4 ;  /* 0x00000004000572bd */ /* 0x000fe400080e0000 */
[----:B------:R-:W1:Y:S01]  /*4ab0*/  LDS.64 R6, [R6+-0x8] ;  /* 0xfffff80006067984 */ /* 0x000e620000000a00 */
[----:B------:R-:W-:Y:S01]  /*4ac0*/  UPOPC UR4, UR4 ;  /* 0x00000004000472bf */ /* 0x000fe20008000000 */
[--C-:B-12---:R-:W-:Y:S02]  /*4ad0*/  SHF.R.U32.HI R13, RZ, 0x9, R7.reuse ;  /* 0x00000009ff0d7819 */ /* 0x106fe40000011607 */
[----:B------:R-:W-:-:S03]  /*4ae0*/  SHF.R.U64 R3, R6, 0x9, R7 ;  /* 0x0000000906037819 */ /* 0x000fc60000001207 */
[----:B---3--:R-:W-:-:S04]  /*4af0*/  IMAD.WIDE.U32 R8, R13, -0x5f64a5ad, RZ ;  /* 0xa09b5a530d087825 */ /* 0x008fc800078e00ff */
[----:B------:R-:W-:-:S04]  /*4b00*/  IMAD.WIDE.U32 R4, R3, -0x5f64a5ad, RZ ;  /* 0xa09b5a5303047825 */ /* 0x000fc800078e00ff */
[----:B------:R-:W-:-:S04]  /*4b10*/  IMAD.WIDE.U32 R8, P0, R3, 0x44b82f, R8 ;  /* 0x0044b82f03087825 */ /* 0x000fc80007800008 */
[----:B------:R-:W-:Y:S01]  /*4b20*/  IMAD.X R11, RZ, RZ, RZ, P0 ;  /* 0x000000ffff0b7224 */ /* 0x000fe200000e06ff */
[----:B------:R-:W-:Y:S01]  /*4b30*/  IADD3 RZ, P1, PT, R5, R8, RZ ;  /* 0x0000000805ff7210 */ /* 0x000fe20007f3e0ff */
[----:B------:R-:W-:Y:S01]  /*4b40*/  IMAD.MOV.U32 R10, RZ, RZ, R9 ;  /* 0x000000ffff0a7224 */ /* 0x000fe200078e0009 */
[----:B------:R-:W1:Y:S01]  /*4b50*/  LDC.64 R4, c[0x0][0x3a0] ;  /* 0x0000e800ff047b82 */ /* 0x000e620000000a00 */
[----:B0-----:R-:W-:Y:S02]  /*4b60*/  ISETP.EQ.U32.AND P0, PT, R12, UR5, PT ;  /* 0x000000050c007c0c */ /* 0x001fe4000bf02070 */
[----:B------:R-:W-:-:S05]  /*4b70*/  IMAD.WIDE.U32.X R8, R13, 0x44b82f, R10, P1 ;  /* 0x0044b82f0d087825 */ /* 0x000fca00008e040a */
[--C-:B------:R-:W-:Y:S02]  /*4b80*/  SHF.R.U64 R3, R8, 0xb, R9.reuse ;  /* 0x0000000b08037819 */ /* 0x100fe40000001209 */
[----:B------:R-:W-:-:S03]  /*4b90*/  SHF.R.U32.HI R8, RZ, 0xb, R9 ;  /* 0x0000000bff087819 */ /* 0x000fc60000011609 */
[----:B------:R-:W-:-:S04]  /*4ba0*/  IMAD.WIDE.U32 R6, R3, -0x3b9aca00, R6 ;  /* 0xc465360003067825 */ /* 0x000fc800078e0006 */
[----:B------:R-:W-:-:S05]  /*4bb0*/  IMAD R8, R8, -0x3b9aca00, RZ ;  /* 0xc465360008087824 */ /* 0x000fca00078e02ff */
[----:B------:R-:W-:Y:S01]  /*4bc0*/  IADD3 R3, PT, PT, R7, -R3, R8 ;  /* 0x8000000307037210 */ /* 0x000fe20007ffe008 */
[----:B------:R-:W-:Y:S01]  /*4bd0*/  IMAD.WIDE.U32 R6, R6, UR4, RZ ;  /* 0x0000000406067c25 */ /* 0x000fe2000f8e00ff */
[----:B-1----:R-:W-:-:S03]  /*4be0*/  LEA R4, P1, R2, R4, 0x3 ;  /* 0x0000000402047211 */ /* 0x002fc600078218ff */
[----:B------:R-:W-:Y:S01]  /*4bf0*/  IMAD R3, R3, UR4, RZ ;  /* 0x0000000403037c24 */ /* 0x000fe2000f8e02ff */
[----:B------:R-:W-:-:S03]  /*4c00*/  LEA.HI.X R5, R2, R5, R0, 0x3, P1 ;  /* 0x0000000502057211 */ /* 0x000fc600008f1c00 */
[----:B------:R-:W-:-:S05]  /*4c10*/  IMAD.IADD R7, R7, 0x1, R3 ;  /* 0x0000000107077824 */ /* 0x000fca00078e0203 */
[----:B------:R-:W-:Y:S01]  /*4c20*/  @P0 REDG.E.ADD.64.STRONG.GPU desc[UR10][R4.64], R6 ;  /* 0x000000060400098e */ /* 0x000fe2000c12e50a */
[----:B------:R-:W-:Y:S05]  /*4c30*/  EXIT ;  /* 0x000000000000794d */ /* 0x000fea0003800000 */
.L_x_17:
[----:B------:R-:W-:Y:S01]  /*4c40*/  BSSY B1, `(.L_x_132) ;  /* 0x0000005000017945 */ /* 0x000fe20003800000 */
[----:B------:R-:W-:-:S07]  /*4c50*/  IMAD.MOV.U32 R6, RZ, RZ, -0x1 ;  /* 0xffffffffff067424 */ /* 0x000fce00078e00ff */
[----:B0-----:R-:W-:Y:S05]  /*4c60*/  WARPSYNC.COLLECTIVE R6, `(.L_x_133) ;  /* 0x0000000006087348 */ /* 0x001fea0003c00000 */
[----:B------:R-:W-:Y:S01]  /*4c70*/  NOP ;  /* 0x0000000000007918 */ /* 0x000fe20000000000 */
[----:B0-----:R-:W-:Y:S05]  /*4c80*/  ENDCOLLECTIVE ;  /* 0x000000000000791b */ /* 0x001fea0003800000 */
.L_x_133:
[----:B------:R-:W-:Y:S05]  /*4c90*/  BSYNC B1 ;  /* 0x0000000000017941 */ /* 0x000fea0003800000 */
.L_x_132:
[----:B------:R-:W-:Y:S05]  /*4ca0*/  BRA `(.L_x_134) ;  /* 0xffffffc000147947 */ /* 0x000fea000383ffff */
.L_x_22:
[----:B------:R-:W-:Y:S01]  /*4cb0*/  BSSY B1, `(.L_x_135) ;  /* 0x0000005000017945 */ /* 0x000fe20003800000 */
[----:B------:R-:W-:-:S07]  /*4cc0*/  IMAD.MOV.U32 R6, RZ, RZ, -0x1 ;  /* 0xffffffffff067424 */ /* 0x000fce00078e00ff */
[----:B01----:R-:W-:Y:S05]  /*4cd0*/  WARPSYNC.COLLECTIVE R6, `(.L_x_136) ;  /* 0x0000000006087348 */ /* 0x003fea0003c00000 */
[----:B------:R-:W-:Y:S01]  /*4ce0*/  NOP ;  /* 0x0000000000007918 */ /* 0x000fe20000000000 */
[----:B01----:R-:W-:Y:S05]  /*4cf0*/  ENDCOLLECTIVE ;  /* 0x000000000000791b */ /* 0x003fea0003800000 */
.L_x_136:
[----:B------:R-:W-:Y:S05]  /*4d00*/  BSYNC B1 ;  /* 0x0000000000017941 */ /* 0x000fea0003800000 */
.L_x_135:
[----:B------:R-:W-:Y:S05]  /*4d10*/  BRA `(.L_x_137) ;  /* 0xffffffc000407947 */ /* 0x000fea000383ffff */
.L_x_138:
[----:B------:R-:W-:-:S00]  /*4d20*/  BRA `(.L_x_138) ;  /* 0xfffffffc00fc7947 */ /* 0x000fc0000383ffff */
[----:B------:R-:W-:-:S00]  /*4d30*/  NOP ;  /* 0x0000000000007918 */ /* 0x000fc00000000000 */
        /* <DEDUP_REMOVED lines=12> */
.L_x_139:


//--------------------- .nv.global.init           --------------------------
	.section	.nv.global.init,"aw",@progbits
	.align	8
.nv.global.init:
	.type		_ZN34_INTERNAL_44c77b71_4_k_cu_14a16cc63gpu9FULL_MASKE,@object
	.size		_ZN34_INTERNAL_44c77b71_4_k_cu_14a16cc63gpu9FULL_MASKE,(.L_0 - _ZN34_INTERNAL_44c77b71_4_k_cu_14a16cc63gpu9FULL_MASKE)
_ZN34_INTERNAL_44c77b71_4_k_cu_14a16cc63gpu9FULL_MASKE:
        /*0000*/ 	.byte	0xff, 0xff, 0xff, 0xff, 0x00, 0x00, 0x00, 0x00
.L_0:


//--------------------- .nv.shared._ZN3gpu13clique_kernelEPmmS0_mPyS1_PNS_9AdjMatrixE --------------------------
	.section	.nv.shared._ZN3gpu13clique_kernelEPmmS0_mPyS1_PNS_9AdjMatrixE,"aw",@nobits
	.sectionflags	@""
	.align	8
.nv.shared._ZN3gpu13clique_kernelEPmmS0_mPyS1_PNS_9AdjMatrixE:
	.zero		11312


//--------------------- .nv.shared.reserved.0     --------------------------
	.section	.nv.shared.reserved.0,"aw",@nobits
	.weak		__nv_reservedSMEM_offset_0_alias
	.size		__nv_reservedSMEM_offset_0_alias, 0, 64
	.other		__nv_reservedSMEM_offset_0_alias,@"STO_CUDA_RESERVED_SHARED STV_DEFAULT"
__nv_reservedSMEM_offset_0_alias:
	.zero		0
	.zero		64


//--------------------- .nv.constant0._ZN3gpu13clique_kernelEPmmS0_mPyS1_PNS_9AdjMatrixE --------------------------
	.section	.nv.constant0._ZN3gpu13clique_kernelEPmmS0_mPyS1_PNS_9AdjMatrixE,"a",@progbits
	.sectionflags	@""
	.align	4
.nv.constant0._ZN3gpu13clique_kernelEPmmS0_mPyS1_PNS_9AdjMatrixE:
	.zero		952


//--------------------- SYMBOLS --------------------------

	.type		.nv.reservedSmem.offset0,@object
	.size		.nv.reservedSmem.offset0,0x4
	.type		.nv.reservedSmem.cap,@object
	.size		.nv.reservedSmem.cap,0x4
